// auto-generated by cutlass_sweep.gemm — config: {"arch": "sm_100", "cluster_m": 2, "cluster_n": 2, "dtype": "fp32", "dtype_b": "fp32", "layout": "nt", "stages": 0, "tile_k": 128, "tile_m": 128, "tile_n": 64}
#include "cutlass/cutlass.h"
#include "cutlass/gemm/collective/collective_builder.hpp"
#include "cutlass/gemm/device/gemm_universal_adapter.h"
#include "cutlass/gemm/kernel/gemm_universal.hpp"
#include "cutlass/epilogue/collective/collective_builder.hpp"

using ElemA = float;
using ElemB = float;
using ElemCD = float;
using Acc  = float;
using TileShape    = cute::Shape<cute::_128, cute::_64, cute::_128>;
using ClusterShape = cute::Shape<cute::_2, cute::_2, cute::_1>;

using CollectiveEpilogue = typename cutlass::epilogue::collective::CollectiveBuilder<
    cutlass::arch::Sm100, cutlass::arch::OpClassTensorOp,
    TileShape, ClusterShape,
    cutlass::epilogue::collective::EpilogueTileAuto,
    Acc, Acc,
    ElemCD, cutlass::layout::RowMajor, 128 / cutlass::sizeof_bits<ElemCD>::value,
    ElemCD, cutlass::layout::RowMajor, 128 / cutlass::sizeof_bits<ElemCD>::value,
    cutlass::epilogue::collective::EpilogueScheduleAuto
  >::CollectiveOp;

using CollectiveMainloop = typename cutlass::gemm::collective::CollectiveBuilder<
    cutlass::arch::Sm100, cutlass::arch::OpClassTensorOp,
    ElemA, cutlass::layout::RowMajor, 128 / cutlass::sizeof_bits<ElemA>::value,
    ElemB, cutlass::layout::ColumnMajor, 128 / cutlass::sizeof_bits<ElemB>::value,
    Acc,
    TileShape, ClusterShape,
    cutlass::gemm::collective::StageCountAutoCarveout<static_cast<int>(sizeof(typename CollectiveEpilogue::SharedStorage))>,
    cutlass::gemm::collective::KernelScheduleAuto
  >::CollectiveOp;

using GemmKernel = cutlass::gemm::kernel::GemmUniversal<
    cute::Shape<int,int,int,int>,
    CollectiveMainloop,
    CollectiveEpilogue
>;
using Gemm = cutlass::gemm::device::GemmUniversalAdapter<GemmKernel>;

// Force the device kernel symbol into the cubin without needing a host main.
auto* _anchor = &cutlass::device_kernel<GemmKernel>;


// ===== COMPILED SASS (sm_100a) =====

	.target	sm_100a

	.elftype	@"ET_EXEC"


//--------------------- .note.nv.tkinfo           --------------------------
	.section	.note.nv.tkinfo,"",@"SHT_NOTE"
	.sectionflags	@"SHF_NOTE_NV_TKINFO"
	.tkinfo
        /*0018*/ 	.word	0x00000002
        /*0030*/ 	.string	""
        /*0030*/ 	.string	"ptxas"
        /*0030*/ 	.string	"Cuda compilation tools, release 13.0, V13.0.88"
        /*0030*/ 	.string	"Build cuda_13.0.r13.0/compiler.36424714_0"
        /*0030*/ 	.string	"-arch sm_100a -m 64 "



//--------------------- .note.nv.cuinfo           --------------------------
	.section	.note.nv.cuinfo,"",@"SHT_NOTE"
	.sectionflags	@"SHF_NOTE_NV_CUINFO"
        /*0018*/ 	.short	0x0002
        /*001a*/ 	.short	0x0064
        /*001c*/ 	.short	0x0082
	.zero		2


//--------------------- .nv.info                  --------------------------
	.section	.nv.info,"",@"SHT_CUDA_INFO"
	.align	4


	//----- nvinfo : EIATTR_REGCOUNT
	.align		4
        /*0000*/ 	.byte	0x04, 0x2f
        /*0002*/ 	.short	(.L_19 - .L_18)
	.align		4
.L_18:
        /*0004*/ 	.word	index@(_ZN7cutlass13device_kernelINS_4gemm6kernel13GemmUniversalIN4cute5tupleIJiiiiEEENS1_10collective13CollectiveMmaINS1_35MainloopSm100TmaUmmaWarpSpecializedILi4ELi2ELi4ENS5_IJNS4_1CILi2EEESB_NSA_ILi1EEEEEEEENS5_IJNSA_ILi128EEENSA_ILi64EEESF_EEEfNS5_IJlSC_lEEEfSI_NS4_8TiledMMAINS4_8MMA_AtomIJNS4_23SM100_MMA_TF32_2x1SM_SSINS_10tfloat32_tESM_fLi128ELi64ELNS4_4UMMA5MajorE0ELSO_0ELNSN_7ScaleInE0ELSP_0EEEEEENS4_6LayoutINS5_IJSC_SC_SC_EEENS5_IJNSA_ILi0EEESU_SU_EEEEENS5_IJNS4_10UnderscoreESX_SX_EEEEENS4_28SM100_TMA_2SM_LOAD_MULTICASTENS4_14ComposedLayoutINS4_7SwizzleILi3ELi4ELi3EEENS4_18smem_ptr_flag_bitsILi32EEENSS_INS5_IJNSA_ILi8EEENSA_ILi32EEEEEENS5_IJS17_SC_EEEEEEEvNS4_8identityENS4_18SM100_TMA_2SM_LOADES1B_vS1C_EENS_8epilogue10collective18CollectiveEpilogueINS1F_23Sm100TmaWarpSpecializedILi3ELi2ELi16ELb1ELb0EEEJNS5_IJSG_SG_SF_EEENS5_IJNSS_ISG_SC_EENSS_INS5_IJNSA_ILi16EEESB_EEENS5_IJSC_S17_EEEEEEEEfSI_fSI_NS1F_6fusion15FusionCallbacksIS1J_NS1R_17LinearCombinationIffffLNS_15FloatRoundStyleE2EEES1K_S1Q_JEEENS4_5SM1004TMEM4LOAD26SM100_TMEM_LOAD_32dp32b16xENS4_13SM90_TMA_LOADENS11_INS12_ILi2ELi4ELi3EEES15_NSS_INS5_IJS16_S1M_EEENS5_IJS1M_SC_EEEEEEENS4_39AutoVectorizingCopyWithAssumedAlignmentILi128EEENS4_14SM90_TMA_STOREES26_S28_S28_EEEvvEEEEvNT_6ParamsE)
        /*0008*/ 	.word	0x00000060


	//----- nvinfo : EIATTR_FRAME_SIZE
	.align		4
.L_19:
        /*000c*/ 	.byte	0x04, 0x11
        /*000e*/ 	.short	(.L_21 - .L_20)
	.align		4
.L_20:
        /*0010*/ 	.word	index@($__internal_2_$__cuda_sm10x_tcgen05_guardrail_trap_unallocated_columns_being_dealloced)
        /*0014*/ 	.word	0x00000000


	//----- nvinfo : EIATTR_FRAME_SIZE
	.align		4
.L_21:
        /*0018*/ 	.byte	0x04, 0x11
        /*001a*/ 	.short	(.L_23 - .L_22)
	.align		4
.L_22:
        /*001c*/ 	.word	index@($__internal_1_$__cuda_sm10x_tcgen05_guardrail_trap_phase_invalid_during_alloc)
        /*0020*/ 	.word	0x00000000


	//----- nvinfo : EIATTR_FRAME_SIZE
	.align		4
.L_23:
        /*0024*/ 	.byte	0x04, 0x11
        /*0026*/ 	.short	(.L_25 - .L_24)
	.align		4
.L_24:
        /*0028*/ 	.word	index@($__internal_0_$__cuda_sm10x_tcgen05_guardrail_trap_col_being_dealloced_not_returned_by_alloc)
        /*002c*/ 	.word	0x00000000


	//----- nvinfo : EIATTR_FRAME_SIZE
	.align		4
.L_25:
        /*0030*/ 	.byte	0x04, 0x11
        /*0032*/ 	.short	(.L_27 - .L_26)
	.align		4
.L_26:
        /*0034*/ 	.word	index@(_ZN7cutlass13device_kernelINS_4gemm6kernel13GemmUniversalIN4cute5tupleIJiiiiEEENS1_10collective13CollectiveMmaINS1_35MainloopSm100TmaUmmaWarpSpecializedILi4ELi2ELi4ENS5_IJNS4_1CILi2EEESB_NSA_ILi1EEEEEEEENS5_IJNSA_ILi128EEENSA_ILi64EEESF_EEEfNS5_IJlSC_lEEEfSI_NS4_8TiledMMAINS4_8MMA_AtomIJNS4_23SM100_MMA_TF32_2x1SM_SSINS_10tfloat32_tESM_fLi128ELi64ELNS4_4UMMA5MajorE0ELSO_0ELNSN_7ScaleInE0ELSP_0EEEEEENS4_6LayoutINS5_IJSC_SC_SC_EEENS5_IJNSA_ILi0EEESU_SU_EEEEENS5_IJNS4_10UnderscoreESX_SX_EEEEENS4_28SM100_TMA_2SM_LOAD_MULTICASTENS4_14ComposedLayoutINS4_7SwizzleILi3ELi4ELi3EEENS4_18smem_ptr_flag_bitsILi32EEENSS_INS5_IJNSA_ILi8EEENSA_ILi32EEEEEENS5_IJS17_SC_EEEEEEEvNS4_8identityENS4_18SM100_TMA_2SM_LOADES1B_vS1C_EENS_8epilogue10collective18CollectiveEpilogueINS1F_23Sm100TmaWarpSpecializedILi3ELi2ELi16ELb1ELb0EEEJNS5_IJSG_SG_SF_EEENS5_IJNSS_ISG_SC_EENSS_INS5_IJNSA_ILi16EEESB_EEENS5_IJSC_S17_EEEEEEEEfSI_fSI_NS1F_6fusion15FusionCallbacksIS1J_NS1R_17LinearCombinationIffffLNS_15FloatRoundStyleE2EEES1K_S1Q_JEEENS4_5SM1004TMEM4LOAD26SM100_TMEM_LOAD_32dp32b16xENS4_13SM90_TMA_LOADENS11_INS12_ILi2ELi4ELi3EEES15_NSS_INS5_IJS16_S1M_EEENS5_IJS1M_SC_EEEEEEENS4_39AutoVectorizingCopyWithAssumedAlignmentILi128EEENS4_14SM90_TMA_STOREES26_S28_S28_EEEvvEEEEvNT_6ParamsE)
        /*0038*/ 	.word	0x00000000


	//----- nvinfo : EIATTR_MIN_STACK_SIZE
	.align		4
.L_27:
        /*003c*/ 	.byte	0x04, 0x12
        /*003e*/ 	.short	(.L_29 - .L_28)
	.align		4
.L_28:
        /*0040*/ 	.word	index@(_ZN7cutlass13device_kernelINS_4gemm6kernel13GemmUniversalIN4cute5tupleIJiiiiEEENS1_10collective13CollectiveMmaINS1_35MainloopSm100TmaUmmaWarpSpecializedILi4ELi2ELi4ENS5_IJNS4_1CILi2EEESB_NSA_ILi1EEEEEEEENS5_IJNSA_ILi128EEENSA_ILi64EEESF_EEEfNS5_IJlSC_lEEEfSI_NS4_8TiledMMAINS4_8MMA_AtomIJNS4_23SM100_MMA_TF32_2x1SM_SSINS_10tfloat32_tESM_fLi128ELi64ELNS4_4UMMA5MajorE0ELSO_0ELNSN_7ScaleInE0ELSP_0EEEEEENS4_6LayoutINS5_IJSC_SC_SC_EEENS5_IJNSA_ILi0EEESU_SU_EEEEENS5_IJNS4_10UnderscoreESX_SX_EEEEENS4_28SM100_TMA_2SM_LOAD_MULTICASTENS4_14ComposedLayoutINS4_7SwizzleILi3ELi4ELi3EEENS4_18smem_ptr_flag_bitsILi32EEENSS_INS5_IJNSA_ILi8EEENSA_ILi32EEEEEENS5_IJS17_SC_EEEEEEEvNS4_8identityENS4_18SM100_TMA_2SM_LOADES1B_vS1C_EENS_8epilogue10collective18CollectiveEpilogueINS1F_23Sm100TmaWarpSpecializedILi3ELi2ELi16ELb1ELb0EEEJNS5_IJSG_SG_SF_EEENS5_IJNSS_ISG_SC_EENSS_INS5_IJNSA_ILi16EEESB_EEENS5_IJSC_S17_EEEEEEEEfSI_fSI_NS1F_6fusion15FusionCallbacksIS1J_NS1R_17LinearCombinationIffffLNS_15FloatRoundStyleE2EEES1K_S1Q_JEEENS4_5SM1004TMEM4LOAD26SM100_TMEM_LOAD_32dp32b16xENS4_13SM90_TMA_LOADENS11_INS12_ILi2ELi4ELi3EEES15_NSS_INS5_IJS16_S1M_EEENS5_IJS1M_SC_EEEEEEENS4_39AutoVectorizingCopyWithAssumedAlignmentILi128EEENS4_14SM90_TMA_STOREES26_S28_S28_EEEvvEEEEvNT_6ParamsE)
        /*0044*/ 	.word	0x00000000
.L_29:


//--------------------- .nv.compat                --------------------------
	.section	.nv.compat,"",@"SHT_CUDA_COMPAT_INFO"
	.align	4
        /*0000*/ 	.byte	0x02, 0x09, 0x01, 0x00, 0x02, 0x02, 0x02, 0x00, 0x02, 0x05, 0x05, 0x00, 0x03, 0x07, 0x01, 0x01
        /*0010*/ 	.byte	0x02, 0x03, 0x01, 0x00, 0x02, 0x06, 0x01, 0x00, 0x04, 0x0b, 0x08, 0x00, 0x09, 0x00, 0x00, 0x00
        /*0020*/ 	.byte	0x00, 0x00, 0x00, 0x00


//--------------------- .nv.info._ZN7cutlass13device_kernelINS_4gemm6kernel13GemmUniversalIN4cute5tupleIJiiiiEEENS1_10collective13CollectiveMmaINS1_35MainloopSm100TmaUmmaWarpSpecializedILi4ELi2ELi4ENS5_IJNS4_1CILi2EEESB_NSA_ILi1EEEEEEEENS5_IJNSA_ILi128EEENSA_ILi64EEESF_EEEfNS5_IJlSC_lEEEfSI_NS4_8TiledMMAINS4_8MMA_AtomIJNS4_23SM100_MMA_TF32_2x1SM_SSINS_10tfloat32_tESM_fLi128ELi64ELNS4_4UMMA5MajorE0ELSO_0ELNSN_7ScaleInE0ELSP_0EEEEEENS4_6LayoutINS5_IJSC_SC_SC_EEENS5_IJNSA_ILi0EEESU_SU_EEEEENS5_IJNS4_10UnderscoreESX_SX_EEEEENS4_28SM100_TMA_2SM_LOAD_MULTICASTENS4_14ComposedLayoutINS4_7SwizzleILi3ELi4ELi3EEENS4_18smem_ptr_flag_bitsILi32EEENSS_INS5_IJNSA_ILi8EEENSA_ILi32EEEEEENS5_IJS17_SC_EEEEEEEvNS4_8identityENS4_18SM100_TMA_2SM_LOADES1B_vS1C_EENS_8epilogue10collective18CollectiveEpilogueINS1F_23Sm100TmaWarpSpecializedILi3ELi2ELi16ELb1ELb0EEEJNS5_IJSG_SG_SF_EEENS5_IJNSS_ISG_SC_EENSS_INS5_IJNSA_ILi16EEESB_EEENS5_IJSC_S17_EEEEEEEEfSI_fSI_NS1F_6fusion15FusionCallbacksIS1J_NS1R_17LinearCombinationIffffLNS_15FloatRoundStyleE2EEES1K_S1Q_JEEENS4_5SM1004TMEM4LOAD26SM100_TMEM_LOAD_32dp32b16xENS4_13SM90_TMA_LOADENS11_INS12_ILi2ELi4ELi3EEES15_NSS_INS5_IJS16_S1M_EEENS5_IJS1M_SC_EEEEEEENS4_39AutoVectorizingCopyWithAssumedAlignmentILi128EEENS4_14SM90_TMA_STOREES26_S28_S28_EEEvvEEEEvNT_6ParamsE --------------------------
	.section	.nv.info._ZN7cutlass13device_kernelINS_4gemm6kernel13GemmUniversalIN4cute5tupleIJiiiiEEENS1_10collective13CollectiveMmaINS1_35MainloopSm100TmaUmmaWarpSpecializedILi4ELi2ELi4ENS5_IJNS4_1CILi2EEESB_NSA_ILi1EEEEEEEENS5_IJNSA_ILi128EEENSA_ILi64EEESF_EEEfNS5_IJlSC_lEEEfSI_NS4_8TiledMMAINS4_8MMA_AtomIJNS4_23SM100_MMA_TF32_2x1SM_SSINS_10tfloat32_tESM_fLi128ELi64ELNS4_4UMMA5MajorE0ELSO_0ELNSN_7ScaleInE0ELSP_0EEEEEENS4_6LayoutINS5_IJSC_SC_SC_EEENS5_IJNSA_ILi0EEESU_SU_EEEEENS5_IJNS4_10UnderscoreESX_SX_EEEEENS4_28SM100_TMA_2SM_LOAD_MULTICASTENS4_14ComposedLayoutINS4_7SwizzleILi3ELi4ELi3EEENS4_18smem_ptr_flag_bitsILi32EEENSS_INS5_IJNSA_ILi8EEENSA_ILi32EEEEEENS5_IJS17_SC_EEEEEEEvNS4_8identityENS4_18SM100_TMA_2SM_LOADES1B_vS1C_EENS_8epilogue10collective18CollectiveEpilogueINS1F_23Sm100TmaWarpSpecializedILi3ELi2ELi16ELb1ELb0EEEJNS5_IJSG_SG_SF_EEENS5_IJNSS_ISG_SC_EENSS_INS5_IJNSA_ILi16EEESB_EEENS5_IJSC_S17_EEEEEEEEfSI_fSI_NS1F_6fusion15FusionCallbacksIS1J_NS1R_17LinearCombinationIffffLNS_15FloatRoundStyleE2EEES1K_S1Q_JEEENS4_5SM1004TMEM4LOAD26SM100_TMEM_LOAD_32dp32b16xENS4_13SM90_TMA_LOADENS11_INS12_ILi2ELi4ELi3EEES15_NSS_INS5_IJS16_S1M_EEENS5_IJS1M_SC_EEEEEEENS4_39AutoVectorizingCopyWithAssumedAlignmentILi128EEENS4_14SM90_TMA_STOREES26_S28_S28_EEEvvEEEEvNT_6ParamsE,"",@"SHT_CUDA_INFO"
	.sectionflags	@""
	.align	4


	//----- nvinfo : EIATTR_CUDA_API_VERSION
	.align		4
        /*0000*/ 	.byte	0x04, 0x37
        /*0002*/ 	.short	(.L_31 - .L_30)
.L_30:
        /*0004*/ 	.word	0x00000082


	//----- nvinfo : EIATTR_KPARAM_INFO
	.align		4
.L_31:
        /*0008*/ 	.byte	0x04, 0x17
        /*000a*/ 	.short	(.L_33 - .L_32)
.L_32:
        /*000c*/ 	.word	0x00000000
        /*0010*/ 	.short	0x0000
        /*0012*/ 	.short	0x0000
        /*0014*/ 	.byte	0x00, 0xf0, 0x01, 0x20


	//----- nvinfo : EIATTR_AT_ENTRY_FRAGMENTS
	.align		4
.L_33:
        /*0018*/ 	.byte	0x04, 0x4f
        /*001a*/ 	.short	(.L_35 - .L_34)


	//   ....[0]....
.L_34:
        /*001c*/ 	.word	0x00000007


	//----- nvinfo : EIATTR_RESERVED_SMEM_USED
	.align		4
.L_35:
        /*0020*/ 	.byte	0x01, 0x41
	.zero		2


	//----- nvinfo : EIATTR_SPARSE_MMA_MASK
	.align		4
        /*0024*/ 	.byte	0x03, 0x50
        /*0026*/ 	.short	0x0000


	//----- nvinfo : EIATTR_TCGEN05_2CTA_USED
	.align		4
        /*0028*/ 	.byte	0x01, 0x52
	.zero		2


	//----- nvinfo : EIATTR_MAXREG_COUNT
	.align		4
        /*002c*/ 	.byte	0x03, 0x1b
        /*002e*/ 	.short	0x00ff


	//----- nvinfo : EIATTR_NUM_BARRIERS
	.align		4
        /*0030*/ 	.byte	0x02, 0x4c
        /*0032*/ 	.byte	0x07
	.zero		1


	//----- nvinfo : EIATTR_EXTERNS
	.align		4
        /*0034*/ 	.byte	0x04, 0x0f
        /*0036*/ 	.short	(.L_37 - .L_36)


	//   ....[0]....
	.align		4
.L_36:
        /*0038*/ 	.word	index@(__assertfail)


	//----- nvinfo : EIATTR_MERCURY_ISA_VERSION
	.align		4
.L_37:
        /*003c*/ 	.byte	0x03, 0x5f
        /*003e*/ 	.short	0x0101


	//----- nvinfo : EIATTR_INT_WARP_WIDE_INSTR_OFFSETS
	.align		4
        /*0040*/ 	.byte	0x04, 0x31
        /*0042*/ 	.short	(.L_39 - .L_38)


	//   ....[0]....
.L_38:
        /*0044*/ 	.word	0x00000d80


	//   ....[1]....
        /*0048*/ 	.word	0x00000e20


	//   ....[2]....
        /*004c*/ 	.word	0x00004dd0


	//   ....[3]....
        /*0050*/ 	.word	0x00004df0


	//   ....[4]....
        /*0054*/ 	.word	0x00004e20


	//   ....[5]....
        /*0058*/ 	.word	0x000059c0


	//   ....[6]....
        /*005c*/ 	.word	0x00005a80


	//   ....[7]....
        /*0060*/ 	.word	0x00005af0


	//   ....[8]....
        /*0064*/ 	.word	0x00005c30


	//   ....[9]....
        /*0068*/ 	.word	0x00005d30


	//   ....[10]....
        /*006c*/ 	.word	0x00005d60


	//----- nvinfo : EIATTR_COOP_GROUP_MASK_REGIDS
	.align		4
.L_39:
        /*0070*/ 	.byte	0x04, 0x29
        /*0072*/ 	.short	(.L_41 - .L_40)


	//   ....[0]....
.L_40:
        /*0074*/ 	.word	0xffffffff


	//   ....[1]....
        /*0078*/ 	.word	0xffffffff


	//   ....[2]....
        /*007c*/ 	.word	0xffffffff


	//   ....[3]....
        /*0080*/ 	.word	0xffffffff


	//   ....[4]....
        /*0084*/ 	.word	0xffffffff


	//   ....[5]....
        /*0088*/ 	.word	0xffffffff


	//   ....[6]....
        /*008c*/ 	.word	0xffffffff


	//   ....[7]....
        /*0090*/ 	.word	0xffffffff


	//   ....[8]....
        /*0094*/ 	.word	0xffffffff


	//   ....[9]....
        /*0098*/ 	.word	0xffffffff


	//   ....[10]....
        /*009c*/ 	.word	0xffffffff


	//   ....[11]....
        /*00a0*/ 	.word	0xffffffff


	//   ....[12]....
        /*00a4*/ 	.word	0xffffffff


	//   ....[13]....
        /*00a8*/ 	.word	0xffffffff


	//----- nvinfo : EIATTR_COOP_GROUP_INSTR_OFFSETS
	.align		4
.L_41:
        /*00ac*/ 	.byte	0x04, 0x28
        /*00ae*/ 	.short	(.L_43 - .L_42)


	//   ....[0]....
.L_42:
        /*00b0*/ 	.word	0x000000c0


	//   ....[1]....
        /*00b4*/ 	.word	0x00000540


	//   ....[2]....
        /*00b8*/ 	.word	0x00000710


	//   ....[3]....
        /*00bc*/ 	.word	0x00000880


	//   ....[4]....
        /*00c0*/ 	.word	0x00000970


	//   ....[5]....
        /*00c4*/ 	.word	0x00000ad0


	//   ....[6]....
        /*00c8*/ 	.word	0x00000c60


	//   ....[7]....
        /*00cc*/ 	.word	0x00000ea0


	//   ....[8]....
        /*00d0*/ 	.word	0x00002710


	//   ....[9]....
        /*00d4*/ 	.word	0x000035e0


	//   ....[10]....
        /*00d8*/ 	.word	0x00003af0


	//   ....[11]....
        /*00dc*/ 	.word	0x00003da0


	//   ....[12]....
        /*00e0*/ 	.word	0x00004cc0


	//   ....[13]....
        /*00e4*/ 	.word	0x00004ee0


	//----- nvinfo : EIATTR_VRC_CTA_INIT_COUNT
	.align		4
.L_43:
        /*00e8*/ 	.byte	0x02, 0x4a
        /*00ea*/ 	.byte	0x80
	.zero		1


	//----- nvinfo : EIATTR_SYSCALL_OFFSETS
	.align		4
        /*00ec*/ 	.byte	0x04, 0x46
        /*00ee*/ 	.short	(.L_45 - .L_44)


	//   ....[0]....
.L_44:
        /*00f0*/ 	.word	0x00006a80


	//   ....[1]....
        /*00f4*/ 	.word	0x00006b70


	//   ....[2]....
        /*00f8*/ 	.word	0x00007410


	//   ....[3]....
        /*00fc*/ 	.word	0x00007c30


	//----- nvinfo : EIATTR_MBARRIER_INSTR_OFFSETS
	.align		4
.L_45:
        /*0100*/ 	.byte	0x04, 0x39
        /*0102*/ 	.short	(.L_47 - .L_46)


	//   ....[0]....
.L_46:
        /*0104*/ 	.word	0x00000680
        /*0108*/ 	.word	0x000000ff
        /*010c*/ 	.word	0x00000000
        /*0110*/ 	.short	0x0100
        /*0112*/ 	.byte	0x04
	.zero		1


	//   ....[1]....
        /*0114*/ 	.word	0x00000690
        /*0118*/ 	.word	0x000000ff
        /*011c*/ 	.word	0x00000020
        /*0120*/ 	.short	0x0100
        /*0122*/ 	.byte	0x04
	.zero		1


	//   ....[2]....
        /*0124*/ 	.word	0x000006a0
        /*0128*/ 	.word	0x000000ff
        /*012c*/ 	.word	0x00000008
        /*0130*/ 	.short	0x0100
        /*0132*/ 	.byte	0x04
	.zero		1


	//   ....[3]....
        /*0134*/ 	.word	0x000006b0
        /*0138*/ 	.word	0x000000ff
        /*013c*/ 	.word	0x00000028
        /*0140*/ 	.short	0x0100
        /*0142*/ 	.byte	0x04
	.zero		1


	//   ....[4]....
        /*0144*/ 	.word	0x000006c0
        /*0148*/ 	.word	0x000000ff
        /*014c*/ 	.word	0x00000010
        /*0150*/ 	.short	0x0100
        /*0152*/ 	.byte	0x04
	.zero		1


	//   ....[5]....
        /*0154*/ 	.word	0x000006d0
        /*0158*/ 	.word	0x000000ff
        /*015c*/ 	.word	0x00000030
        /*0160*/ 	.short	0x0100
        /*0162*/ 	.byte	0x04
	.zero		1


	//   ....[6]....
        /*0164*/ 	.word	0x000006e0
        /*0168*/ 	.word	0x000000ff
        /*016c*/ 	.word	0x00000018
        /*0170*/ 	.short	0x0100
        /*0172*/ 	.byte	0x04
	.zero		1


	//   ....[7]....
        /*0174*/ 	.word	0x000006f0
        /*0178*/ 	.word	0x000000ff
        /*017c*/ 	.word	0x00000038
        /*0180*/ 	.short	0x0100
        /*0182*/ 	.byte	0x04
	.zero		1


	//   ....[8]....
        /*0184*/ 	.word	0x00000810
        /*0188*/ 	.word	0x000000ff
        /*018c*/ 	.word	0x00000040
        /*0190*/ 	.short	0x0100
        /*0192*/ 	.byte	0x04
	.zero		1


	//   ....[9]....
        /*0194*/ 	.word	0x00000820
        /*0198*/ 	.word	0x000000ff
        /*019c*/ 	.word	0x00000058
        /*01a0*/ 	.short	0x0100
        /*01a2*/ 	.byte	0x04
	.zero		1


	//   ....[10]....
        /*01a4*/ 	.word	0x00000830
        /*01a8*/ 	.word	0x000000ff
        /*01ac*/ 	.word	0x00000048
        /*01b0*/ 	.short	0x0100
        /*01b2*/ 	.byte	0x04
	.zero		1


	//   ....[11]....
        /*01b4*/ 	.word	0x00000840
        /*01b8*/ 	.word	0x000000ff
        /*01bc*/ 	.word	0x00000060
        /*01c0*/ 	.short	0x0100
        /*01c2*/ 	.byte	0x04
	.zero		1


	//   ....[12]....
        /*01c4*/ 	.word	0x00000850
        /*01c8*/ 	.word	0x000000ff
        /*01cc*/ 	.word	0x00000050
        /*01d0*/ 	.short	0x0100
        /*01d2*/ 	.byte	0x04
	.zero		1


	//   ....[13]....
        /*01d4*/ 	.word	0x00000860
        /*01d8*/ 	.word	0x000000ff
        /*01dc*/ 	.word	0x00000068
        /*01e0*/ 	.short	0x0100
        /*01e2*/ 	.byte	0x04
	.zero		1


	//   ....[14]....
        /*01e4*/ 	.word	0x00000940
        /*01e8*/ 	.word	0x000000ff
        /*01ec*/ 	.word	0x00000070
        /*01f0*/ 	.short	0x0100
        /*01f2*/ 	.byte	0x06
	.zero		1


	//   ....[15]....
        /*01f4*/ 	.word	0x00000950
        /*01f8*/ 	.word	0x000000ff
        /*01fc*/ 	.word	0x00000078
        /*0200*/ 	.short	0x0100
        /*0202*/ 	.byte	0x06
	.zero		1


	//   ....[16]....
        /*0204*/ 	.word	0x00000a80
        /*0208*/ 	.word	0x000000ff
        /*020c*/ 	.word	0x00000080
        /*0210*/ 	.short	0x0100
        /*0212*/ 	.byte	0x06
	.zero		1


	//   ....[17]....
        /*0214*/ 	.word	0x00000a90
        /*0218*/ 	.word	0x000000ff
        /*021c*/ 	.word	0x00000090
        /*0220*/ 	.short	0x0100
        /*0222*/ 	.byte	0x06
	.zero		1


	//   ....[18]....
        /*0224*/ 	.word	0x00000aa0
        /*0228*/ 	.word	0x000000ff
        /*022c*/ 	.word	0x00000088
        /*0230*/ 	.short	0x0100
        /*0232*/ 	.byte	0x06
	.zero		1


	//   ....[19]....
        /*0234*/ 	.word	0x00000ab0
        /*0238*/ 	.word	0x000000ff
        /*023c*/ 	.word	0x00000098
        /*0240*/ 	.short	0x0100
        /*0242*/ 	.byte	0x06
	.zero		1


	//   ....[20]....
        /*0244*/ 	.word	0x00000bd0
        /*0248*/ 	.word	0x000000ff
        /*024c*/ 	.word	0x000000a0
        /*0250*/ 	.short	0x0100
        /*0252*/ 	.byte	0x04
	.zero		1


	//   ....[21]....
        /*0254*/ 	.word	0x00000be0
        /*0258*/ 	.word	0x000000ff
        /*025c*/ 	.word	0x000000c0
        /*0260*/ 	.short	0x0100
        /*0262*/ 	.byte	0x04
	.zero		1


	//   ....[22]....
        /*0264*/ 	.word	0x00000bf0
        /*0268*/ 	.word	0x000000ff
        /*026c*/ 	.word	0x000000a8
        /*0270*/ 	.short	0x0100
        /*0272*/ 	.byte	0x04
	.zero		1


	//   ....[23]....
        /*0274*/ 	.word	0x00000c00
        /*0278*/ 	.word	0x000000ff
        /*027c*/ 	.word	0x000000c8
        /*0280*/ 	.short	0x0100
        /*0282*/ 	.byte	0x04
	.zero		1


	//   ....[24]....
        /*0284*/ 	.word	0x00000c10
        /*0288*/ 	.word	0x000000ff
        /*028c*/ 	.word	0x000000b0
        /*0290*/ 	.short	0x0100
        /*0292*/ 	.byte	0x04
	.zero		1


	//   ....[25]....
        /*0294*/ 	.word	0x00000c20
        /*0298*/ 	.word	0x000000ff
        /*029c*/ 	.word	0x000000d0
        /*02a0*/ 	.short	0x0100
        /*02a2*/ 	.byte	0x04
	.zero		1


	//   ....[26]....
        /*02a4*/ 	.word	0x00000c30
        /*02a8*/ 	.word	0x000000ff
        /*02ac*/ 	.word	0x000000b8
        /*02b0*/ 	.short	0x0100
        /*02b2*/ 	.byte	0x04
	.zero		1


	//   ....[27]....
        /*02b4*/ 	.word	0x00000c40
        /*02b8*/ 	.word	0x000000ff
        /*02bc*/ 	.word	0x000000d8
        /*02c0*/ 	.short	0x0100
        /*02c2*/ 	.byte	0x04
	.zero		1


	//   ....[28]....
        /*02c4*/ 	.word	0x00000d30
        /*02c8*/ 	.word	0x000000ff
        /*02cc*/ 	.word	0x000000e0
        /*02d0*/ 	.short	0x0100
        /*02d2*/ 	.byte	0x04
	.zero		1


	//   ....[29]....
        /*02d4*/ 	.word	0x00000d40
        /*02d8*/ 	.word	0x000000ff
        /*02dc*/ 	.word	0x000000f0
        /*02e0*/ 	.short	0x0100
        /*02e2*/ 	.byte	0x04
	.zero		1


	//   ....[30]....
        /*02e4*/ 	.word	0x00000d50
        /*02e8*/ 	.word	0x000000ff
        /*02ec*/ 	.word	0x000000e8
        /*02f0*/ 	.short	0x0100
        /*02f2*/ 	.byte	0x04
	.zero		1


	//   ....[31]....
        /*02f4*/ 	.word	0x00000d60
        /*02f8*/ 	.word	0x000000ff
        /*02fc*/ 	.word	0x000000f8
        /*0300*/ 	.short	0x0100
        /*0302*/ 	.byte	0x04
	.zero		1


	//   ....[32]....
        /*0304*/ 	.word	0x00000e60
        /*0308*/ 	.word	0x000000ff
        /*030c*/ 	.word	0x00000100
        /*0310*/ 	.short	0x0100
        /*0312*/ 	.byte	0x06
	.zero		1


	//   ....[33]....
        /*0314*/ 	.word	0x00001a70
        /*0318*/ 	.word	0x00000003
        /*031c*/ 	.word	0x000000f0
        /*0320*/ 	.short	0x010a
        /*0322*/ 	.byte	0xff
	.zero		1


	//   ....[34]....
        /*0324*/ 	.word	0x00001aa0
        /*0328*/ 	.word	0x00000003
        /*032c*/ 	.word	0x000000e0
        /*0330*/ 	.short	0x0101
        /*0332*/ 	.byte	0xff
	.zero		1


	//   ....[35]....
        /*0334*/ 	.word	0x00001b60
        /*0338*/ 	.word	0x000000ff
        /*033c*/ 	.word	0x00000020
        /*0340*/ 	.short	0x010a
        /*0342*/ 	.byte	0x04
	.zero		1


	//   ....[36]....
        /*0344*/ 	.word	0x00001c30
        /*0348*/ 	.word	0x000000ff
        /*034c*/ 	.word	0x00000020
        /*0350*/ 	.short	0x010a
        /*0352*/ 	.byte	0x07
	.zero		1


	//   ....[37]....
        /*0354*/ 	.word	0x00001d90
        /*0358*/ 	.word	0x000000ff
        /*035c*/ 	.word	0x00000020
        /*0360*/ 	.short	0x010a
        /*0362*/ 	.byte	0x04
	.zero		1


	//   ....[38]....
        /*0364*/ 	.word	0x00002160
        /*0368*/ 	.word	0x000000ff
        /*036c*/ 	.word	0x00000078
        /*0370*/ 	.short	0x0101
        /*0372*/ 	.byte	0x16
	.zero		1


	//   ....[39]....
        /*0374*/ 	.word	0x00002180
        /*0378*/ 	.word	0x000000ff
        /*037c*/ 	.word	0x00000020
        /*0380*/ 	.short	0x010a
        /*0382*/ 	.byte	0x04
	.zero		1


	//   ....[40]....
        /*0384*/ 	.word	0x00002200
        /*0388*/ 	.word	0x000000ff
        /*038c*/ 	.word	0x00000020
        /*0390*/ 	.short	0x010a
        /*0392*/ 	.byte	0x07
	.zero		1


	//   ....[41]....
        /*0394*/ 	.word	0x00002340
        /*0398*/ 	.word	0x000000ff
        /*039c*/ 	.word	0x00000020
        /*03a0*/ 	.short	0x010a
        /*03a2*/ 	.byte	0x04
	.zero		1


	//   ....[42]....
        /*03a4*/ 	.word	0x00002740
        /*03a8*/ 	.word	0x00000003
        /*03ac*/ 	.word	0x00000080
        /*03b0*/ 	.short	0x010a
        /*03b2*/ 	.byte	0xff
	.zero		1


	//   ....[43]....
        /*03b4*/ 	.word	0x00002890
        /*03b8*/ 	.word	0x00000000
        /*03bc*/ 	.word	0x00000000
        /*03c0*/ 	.short	0x0101
        /*03c2*/ 	.byte	0xff
	.zero		1


	//   ....[44]....
        /*03c4*/ 	.word	0x00002e50
        /*03c8*/ 	.word	0x000000ff
        /*03cc*/ 	.word	0x00000000
        /*03d0*/ 	.short	0x010a
        /*03d2*/ 	.byte	0x04
	.zero		1


	//   ....[45]....
        /*03d4*/ 	.word	0x00002ee0
        /*03d8*/ 	.word	0x000000ff
        /*03dc*/ 	.word	0x00000000
        /*03e0*/ 	.short	0x010a
        /*03e2*/ 	.byte	0x05
	.zero		1


	//   ....[46]....
        /*03e4*/ 	.word	0x00002f70
        /*03e8*/ 	.word	0x000000ff
        /*03ec*/ 	.word	0x00000000
        /*03f0*/ 	.short	0x010a
        /*03f2*/ 	.byte	0x05
	.zero		1


	//   ....[47]....
        /*03f4*/ 	.word	0x00003010
        /*03f8*/ 	.word	0x00000000
        /*03fc*/ 	.word	0x00000000
        /*0400*/ 	.short	0x010a
        /*0402*/ 	.byte	0xff
	.zero		1


	//   ....[48]....
        /*0404*/ 	.word	0x00003140
        /*0408*/ 	.word	0x00000000
        /*040c*/ 	.word	0x000000e0
        /*0410*/ 	.short	0x010a
        /*0412*/ 	.byte	0xff
	.zero		1


	//   ....[49]....
        /*0414*/ 	.word	0x000031b0
        /*0418*/ 	.word	0x00000008
        /*041c*/ 	.word	0x00000000
        /*0420*/ 	.short	0x0101
        /*0422*/ 	.byte	0xff
	.zero		1


	//   ....[50]....
        /*0424*/ 	.word	0x000031d0
        /*0428*/ 	.word	0x000000ff
        /*042c*/ 	.word	0x00000090
        /*0430*/ 	.short	0x010a
        /*0432*/ 	.byte	0x04
	.zero		1


	//   ....[51]....
        /*0434*/ 	.word	0x000032f0
        /*0438*/ 	.word	0x00000000
        /*043c*/ 	.word	0x00000080
        /*0440*/ 	.short	0x010a
        /*0442*/ 	.byte	0xff
	.zero		1


	//   ....[52]....
        /*0444*/ 	.word	0x000033f0
        /*0448*/ 	.word	0x00000000
        /*044c*/ 	.word	0x00000000
        /*0450*/ 	.short	0x0101
        /*0452*/ 	.byte	0xff
	.zero		1


	//   ....[53]....
        /*0454*/ 	.word	0x00003480
        /*0458*/ 	.word	0x000000ff
        /*045c*/ 	.word	0x00000090
        /*0460*/ 	.short	0x0106
        /*0462*/ 	.byte	0x04
	.zero		1


	//   ....[54]....
        /*0464*/ 	.word	0x000034a0
        /*0468*/ 	.word	0x000000ff
        /*046c*/ 	.word	0x00000090
        /*0470*/ 	.short	0x010a
        /*0472*/ 	.byte	0x04
	.zero		1


	//   ....[55]....
        /*0474*/ 	.word	0x00003530
        /*0478*/ 	.word	0x000000ff
        /*047c*/ 	.word	0x00000090
        /*0480*/ 	.short	0x0106
        /*0482*/ 	.byte	0x07
	.zero		1


	//   ....[56]....
        /*0484*/ 	.word	0x00003570
        /*0488*/ 	.word	0x00000000
        /*048c*/ 	.word	0x00000090
        /*0490*/ 	.short	0x010a
        /*0492*/ 	.byte	0xff
	.zero		1


	//   ....[57]....
        /*0494*/ 	.word	0x000037d0
        /*0498*/ 	.word	0x000000ff
        /*049c*/ 	.word	0x00000008
        /*04a0*/ 	.short	0x010a
        /*04a2*/ 	.byte	0x05
	.zero		1


	//   ....[58]....
        /*04a4*/ 	.word	0x000037f0
        /*04a8*/ 	.word	0x000000ff
        /*04ac*/ 	.word	0x00000008
        /*04b0*/ 	.short	0x010a
        /*04b2*/ 	.byte	0x05
	.zero		1


	//   ....[59]....
        /*04b4*/ 	.word	0x00003990
        /*04b8*/ 	.word	0x000000ff
        /*04bc*/ 	.word	0x00000008
        /*04c0*/ 	.short	0x010a
        /*04c2*/ 	.byte	0x05
	.zero		1


	//   ....[60]....
        /*04c4*/ 	.word	0x000039b0
        /*04c8*/ 	.word	0x000000ff
        /*04cc*/ 	.word	0x00000008
        /*04d0*/ 	.short	0x010a
        /*04d2*/ 	.byte	0x05
	.zero		1


	//   ....[61]....
        /*04d4*/ 	.word	0x00003a80
        /*04d8*/ 	.word	0x000000ff
        /*04dc*/ 	.word	0x00000000
        /*04e0*/ 	.short	0x0101
        /*04e2*/ 	.byte	0x04
	.zero		1


	//   ....[62]....
        /*04e4*/ 	.word	0x00003e40
        /*04e8*/ 	.word	0x00000003
        /*04ec*/ 	.word	0x00000080
        /*04f0*/ 	.short	0x010a
        /*04f2*/ 	.byte	0xff
	.zero		1


	//   ....[63]....
        /*04f4*/ 	.word	0x00003f00
        /*04f8*/ 	.word	0x00000003
        /*04fc*/ 	.word	0x00000000
        /*0500*/ 	.short	0x0101
        /*0502*/ 	.byte	0xff
	.zero		1


	//   ....[64]....
        /*0504*/ 	.word	0x00003ff0
        /*0508*/ 	.word	0x000000ff
        /*050c*/ 	.word	0x00000000
        /*0510*/ 	.short	0x010a
        /*0512*/ 	.byte	0x04
	.zero		1


	//   ....[65]....
        /*0514*/ 	.word	0x00004000
        /*0518*/ 	.word	0x000000ff
        /*051c*/ 	.word	0x000000c0
        /*0520*/ 	.short	0x010a
        /*0522*/ 	.byte	0x07
	.zero		1


	//   ....[66]....
        /*0524*/ 	.word	0x000040c0
        /*0528*/ 	.word	0x000000ff
        /*052c*/ 	.word	0x00000000
        /*0530*/ 	.short	0x010a
        /*0532*/ 	.byte	0x05
	.zero		1


	//   ....[67]....
        /*0534*/ 	.word	0x00004210
        /*0538*/ 	.word	0x000000ff
        /*053c*/ 	.word	0x00000000
        /*0540*/ 	.short	0x010a
        /*0542*/ 	.byte	0x07
	.zero		1


	//   ....[68]....
        /*0544*/ 	.word	0x00004980
        /*0548*/ 	.word	0x000000ff
        /*054c*/ 	.word	0x00000000
        /*0550*/ 	.short	0x010a
        /*0552*/ 	.byte	0x04
	.zero		1


	//   ....[69]....
        /*0554*/ 	.word	0x00004a20
        /*0558*/ 	.word	0x000000ff
        /*055c*/ 	.word	0x00000000
        /*0560*/ 	.short	0x010a
        /*0562*/ 	.byte	0x05
	.zero		1


	//   ....[70]....
        /*0564*/ 	.word	0x00004ab0
        /*0568*/ 	.word	0x000000ff
        /*056c*/ 	.word	0x00000000
        /*0570*/ 	.short	0x010a
        /*0572*/ 	.byte	0x05
	.zero		1


	//   ....[71]....
        /*0574*/ 	.word	0x00004b50
        /*0578*/ 	.word	0x00000002
        /*057c*/ 	.word	0x00000000
        /*0580*/ 	.short	0x010a
        /*0582*/ 	.byte	0xff
	.zero		1


	//   ....[72]....
        /*0584*/ 	.word	0x00004b90
        /*0588*/ 	.word	0x00000002
        /*058c*/ 	.word	0x00000000
        /*0590*/ 	.short	0x010a
        /*0592*/ 	.byte	0xff
	.zero		1


	//   ....[73]....
        /*0594*/ 	.word	0x00004c10
        /*0598*/ 	.word	0x000000ff
        /*059c*/ 	.word	0x00000000
        /*05a0*/ 	.short	0x0101
        /*05a2*/ 	.byte	0x04
	.zero		1


	//   ....[74]....
        /*05a4*/ 	.word	0x00004c50
        /*05a8*/ 	.word	0x000000ff
        /*05ac*/ 	.word	0x00000100
        /*05b0*/ 	.short	0x010a
        /*05b2*/ 	.byte	0x3e
	.zero		1


	//   ....[75]....
        /*05b4*/ 	.word	0x00004cb0
        /*05b8*/ 	.word	0x000000ff
        /*05bc*/ 	.word	0x00000000
        /*05c0*/ 	.short	0x0101
        /*05c2*/ 	.byte	0x04
	.zero		1


	//   ....[76]....
        /*05c4*/ 	.word	0x00005120
        /*05c8*/ 	.word	0x0000000c
        /*05cc*/ 	.word	0x00000080
        /*05d0*/ 	.short	0x010a
        /*05d2*/ 	.byte	0xff
	.zero		1


	//   ....[77]....
        /*05d4*/ 	.word	0x00005290
        /*05d8*/ 	.word	0x00000000
        /*05dc*/ 	.word	0x00000000
        /*05e0*/ 	.short	0x0101
        /*05e2*/ 	.byte	0xff
	.zero		1


	//   ....[78]....
        /*05e4*/ 	.word	0x00005710
        /*05e8*/ 	.word	0x000000ff
        /*05ec*/ 	.word	0x00000078
        /*05f0*/ 	.short	0x010a
        /*05f2*/ 	.byte	0x1d
	.zero		1


	//   ....[79]....
        /*05f4*/ 	.word	0x000058d0
        /*05f8*/ 	.word	0x000000ff
        /*05fc*/ 	.word	0x00000058
        /*0600*/ 	.short	0x010a
        /*0602*/ 	.byte	0x04
	.zero		1


	//   ....[80]....
        /*0604*/ 	.word	0x00005b10
        /*0608*/ 	.word	0x000000ff
        /*060c*/ 	.word	0x00000040
        /*0610*/ 	.short	0x010b
        /*0612*/ 	.byte	0x04
	.zero		1


	//   ....[81]....
        /*0614*/ 	.word	0x00005b20
        /*0618*/ 	.word	0x000000ff
        /*061c*/ 	.word	0x00000000
        /*0620*/ 	.short	0x0101
        /*0622*/ 	.byte	0x10
	.zero		1


	//   ....[82]....
        /*0624*/ 	.word	0x00005b30
        /*0628*/ 	.word	0x000000ff
        /*062c*/ 	.word	0x00000058
        /*0630*/ 	.short	0x010a
        /*0632*/ 	.byte	0x05
	.zero		1


	//   ....[83]....
        /*0634*/ 	.word	0x00005d80
        /*0638*/ 	.word	0x000000ff
        /*063c*/ 	.word	0x00000040
        /*0640*/ 	.short	0x010b
        /*0642*/ 	.byte	0x05
	.zero		1


	//   ....[84]....
        /*0644*/ 	.word	0x00005d90
        /*0648*/ 	.word	0x000000ff
        /*064c*/ 	.word	0x00000000
        /*0650*/ 	.short	0x0101
        /*0652*/ 	.byte	0x04
	.zero		1


	//   ....[85]....
        /*0654*/ 	.word	0x00005e50
        /*0658*/ 	.word	0x000000ff
        /*065c*/ 	.word	0x00000000
        /*0660*/ 	.short	0x010a
        /*0662*/ 	.byte	0x04
	.zero		1


	//   ....[86]....
        /*0664*/ 	.word	0x00005ee0
        /*0668*/ 	.word	0x000000ff
        /*066c*/ 	.word	0x00000000
        /*0670*/ 	.short	0x010a
        /*0672*/ 	.byte	0x05
	.zero		1


	//   ....[87]....
        /*0674*/ 	.word	0x00005f80
        /*0678*/ 	.word	0x00000000
        /*067c*/ 	.word	0x00000000
        /*0680*/ 	.short	0x010a
        /*0682*/ 	.byte	0xff
	.zero		1


	//   ....[88]....
        /*0684*/ 	.word	0x00006310
        /*0688*/ 	.word	0x00000003
        /*068c*/ 	.word	0x00000080
        /*0690*/ 	.short	0x010a
        /*0692*/ 	.byte	0xff
	.zero		1


	//   ....[89]....
        /*0694*/ 	.word	0x00006490
        /*0698*/ 	.word	0x00000000
        /*069c*/ 	.word	0x00000000
        /*06a0*/ 	.short	0x0101
        /*06a2*/ 	.byte	0xff
	.zero		1


	//   ....[90]....
        /*06a4*/ 	.word	0x00007060
        /*06a8*/ 	.word	0x00000000
        /*06ac*/ 	.word	0x00000040
        /*06b0*/ 	.short	0x010a
        /*06b2*/ 	.byte	0xff
	.zero		1


	//   ....[91]....
        /*06b4*/ 	.word	0x000070d0
        /*06b8*/ 	.word	0x00000052
        /*06bc*/ 	.word	0x000000a0
        /*06c0*/ 	.short	0x010a
        /*06c2*/ 	.byte	0xff
	.zero		1


	//   ....[92]....
        /*06c4*/ 	.word	0x000071c0
        /*06c8*/ 	.word	0x00000000
        /*06cc*/ 	.word	0x00000040
        /*06d0*/ 	.short	0x010a
        /*06d2*/ 	.byte	0xff
	.zero		1


	//   ....[93]....
        /*06d4*/ 	.word	0x000072f0
        /*06d8*/ 	.word	0x00000052
        /*06dc*/ 	.word	0x000000a0
        /*06e0*/ 	.short	0x010a
        /*06e2*/ 	.byte	0xff
	.zero		1


	//   ....[94]....
        /*06e4*/ 	.word	0x00007970
        /*06e8*/ 	.word	0x00000000
        /*06ec*/ 	.word	0x00000000
        /*06f0*/ 	.short	0x0101
        /*06f2*/ 	.byte	0xff
	.zero		1


	//   ....[95]....
        /*06f4*/ 	.word	0x00007980
        /*06f8*/ 	.word	0x00000002
        /*06fc*/ 	.word	0x00000040
        /*0700*/ 	.short	0x010a
        /*0702*/ 	.byte	0xff
	.zero		1


	//   ....[96]....
        /*0704*/ 	.word	0x00007a50
        /*0708*/ 	.word	0x00000002
        /*070c*/ 	.word	0x00000040
        /*0710*/ 	.short	0x010a
        /*0712*/ 	.byte	0xff
	.zero		1


	//   ....[97]....
        /*0714*/ 	.word	0x00007cf0
        /*0718*/ 	.word	0x00000052
        /*071c*/ 	.word	0x00000000
        /*0720*/ 	.short	0x0101
        /*0722*/ 	.byte	0xff
	.zero		1


	//   ....[98]....
        /*0724*/ 	.word	0x00008250
        /*0728*/ 	.word	0x00000002
        /*072c*/ 	.word	0x00000000
        /*0730*/ 	.short	0x0101
        /*0732*/ 	.byte	0xff
	.zero		1


	//   ....[99]....
        /*0734*/ 	.word	0x00008500
        /*0738*/ 	.word	0x000000ff
        /*073c*/ 	.word	0x00000000
        /*0740*/ 	.short	0x0101
        /*0742*/ 	.byte	0x04
	.zero		1


	//   ....[100]....
        /*0744*/ 	.word	0x00008520
        /*0748*/ 	.word	0x00000003
        /*074c*/ 	.word	0x000000f0
        /*0750*/ 	.short	0x010a
        /*0752*/ 	.byte	0xff
	.zero		1


	//   ....[101]....
        /*0754*/ 	.word	0x00008580
        /*0758*/ 	.word	0x00000000
        /*075c*/ 	.word	0x00000020
        /*0760*/ 	.short	0x010a
        /*0762*/ 	.byte	0xff
	.zero		1


	//   ....[102]....
        /*0764*/ 	.word	0x000085e0
        /*0768*/ 	.word	0x00000000
        /*076c*/ 	.word	0x00000020
        /*0770*/ 	.short	0x010a
        /*0772*/ 	.byte	0xff
	.zero		1


	//   ....[103]....
        /*0774*/ 	.word	0x00008630
        /*0778*/ 	.word	0x00000003
        /*077c*/ 	.word	0x00000080
        /*0780*/ 	.short	0x010a
        /*0782*/ 	.byte	0xff
	.zero		1


	//   ....[104]....
        /*0784*/ 	.word	0x00008690
        /*0788*/ 	.word	0x00000000
        /*078c*/ 	.word	0x00000000
        /*0790*/ 	.short	0x010a
        /*0792*/ 	.byte	0xff
	.zero		1


	//   ....[105]....
        /*0794*/ 	.word	0x000086f0
        /*0798*/ 	.word	0x00000000
        /*079c*/ 	.word	0x00000000
        /*07a0*/ 	.short	0x010a
        /*07a2*/ 	.byte	0xff
	.zero		1


	//   ....[106]....
        /*07a4*/ 	.word	0x00008750
        /*07a8*/ 	.word	0x00000000
        /*07ac*/ 	.word	0x00000000
        /*07b0*/ 	.short	0x010a
        /*07b2*/ 	.byte	0xff
	.zero		1


	//   ....[107]....
        /*07b4*/ 	.word	0x000087a0
        /*07b8*/ 	.word	0x00000000
        /*07bc*/ 	.word	0x000000e0
        /*07c0*/ 	.short	0x010a
        /*07c2*/ 	.byte	0xff
	.zero		1


	//   ....[108]....
        /*07c4*/ 	.word	0x00008800
        /*07c8*/ 	.word	0x00000000
        /*07cc*/ 	.word	0x00000090
        /*07d0*/ 	.short	0x010a
        /*07d2*/ 	.byte	0xff
	.zero		1


	//   ....[109]....
        /*07d4*/ 	.word	0x00008850
        /*07d8*/ 	.word	0x00000000
        /*07dc*/ 	.word	0x00000080
        /*07e0*/ 	.short	0x010a
        /*07e2*/ 	.byte	0xff
	.zero		1


	//   ....[110]....
        /*07e4*/ 	.word	0x000088b0
        /*07e8*/ 	.word	0x00000000
        /*07ec*/ 	.word	0x00000090
        /*07f0*/ 	.short	0x010a
        /*07f2*/ 	.byte	0xff
	.zero		1


	//   ....[111]....
        /*07f4*/ 	.word	0x00008910
        /*07f8*/ 	.word	0x00000007
        /*07fc*/ 	.word	0x00000008
        /*0800*/ 	.short	0x010a
        /*0802*/ 	.byte	0xff
	.zero		1


	//   ....[112]....
        /*0804*/ 	.word	0x00008a00
        /*0808*/ 	.word	0x00000005
        /*080c*/ 	.word	0x00000008
        /*0810*/ 	.short	0x010a
        /*0812*/ 	.byte	0xff
	.zero		1


	//   ....[113]....
        /*0814*/ 	.word	0x00008a50
        /*0818*/ 	.word	0x00000003
        /*081c*/ 	.word	0x00000080
        /*0820*/ 	.short	0x010a
        /*0822*/ 	.byte	0xff
	.zero		1


	//   ....[114]....
        /*0824*/ 	.word	0x00008ac0
        /*0828*/ 	.word	0x00000003
        /*082c*/ 	.word	0x000000c0
        /*0830*/ 	.short	0x010a
        /*0832*/ 	.byte	0xff
	.zero		1


	//   ....[115]....
        /*0834*/ 	.word	0x00008b20
        /*0838*/ 	.word	0x00000003
        /*083c*/ 	.word	0x00000000
        /*0840*/ 	.short	0x010a
        /*0842*/ 	.byte	0xff
	.zero		1


	//   ....[116]....
        /*0844*/ 	.word	0x00008b80
        /*0848*/ 	.word	0x00000002
        /*084c*/ 	.word	0x00000000
        /*0850*/ 	.short	0x010a
        /*0852*/ 	.byte	0xff
	.zero		1


	//   ....[117]....
        /*0854*/ 	.word	0x00008be0
        /*0858*/ 	.word	0x00000002
        /*085c*/ 	.word	0x00000000
        /*0860*/ 	.short	0x010a
        /*0862*/ 	.byte	0xff
	.zero		1


	//   ....[118]....
        /*0864*/ 	.word	0x00008c40
        /*0868*/ 	.word	0x00000002
        /*086c*/ 	.word	0x00000000
        /*0870*/ 	.short	0x010a
        /*0872*/ 	.byte	0xff
	.zero		1


	//   ....[119]....
        /*0874*/ 	.word	0x00008ca0
        /*0878*/ 	.word	0x00000002
        /*087c*/ 	.word	0x00000100
        /*0880*/ 	.short	0x010a
        /*0882*/ 	.byte	0xff
	.zero		1


	//   ....[120]....
        /*0884*/ 	.word	0x00008cf0
        /*0888*/ 	.word	0x0000000c
        /*088c*/ 	.word	0x00000080
        /*0890*/ 	.short	0x010a
        /*0892*/ 	.byte	0xff
	.zero		1


	//   ....[121]....
        /*0894*/ 	.word	0x00008d50
        /*0898*/ 	.word	0x00000000
        /*089c*/ 	.word	0x00000078
        /*08a0*/ 	.short	0x010a
        /*08a2*/ 	.byte	0xff
	.zero		1


	//   ....[122]....
        /*08a4*/ 	.word	0x00008db0
        /*08a8*/ 	.word	0x00000000
        /*08ac*/ 	.word	0x00000058
        /*08b0*/ 	.short	0x010a
        /*08b2*/ 	.byte	0xff
	.zero		1


	//   ....[123]....
        /*08b4*/ 	.word	0x00008e10
        /*08b8*/ 	.word	0x00000009
        /*08bc*/ 	.word	0x00000058
        /*08c0*/ 	.short	0x010a
        /*08c2*/ 	.byte	0xff
	.zero		1


	//   ....[124]....
        /*08c4*/ 	.word	0x00008e70
        /*08c8*/ 	.word	0x00000000
        /*08cc*/ 	.word	0x00000000
        /*08d0*/ 	.short	0x010a
        /*08d2*/ 	.byte	0xff
	.zero		1


	//   ....[125]....
        /*08d4*/ 	.word	0x00008ed0
        /*08d8*/ 	.word	0x00000000
        /*08dc*/ 	.word	0x00000000
        /*08e0*/ 	.short	0x010a
        /*08e2*/ 	.byte	0xff
	.zero		1


	//   ....[126]....
        /*08e4*/ 	.word	0x00008f20
        /*08e8*/ 	.word	0x00000003
        /*08ec*/ 	.word	0x00000080
        /*08f0*/ 	.short	0x010a
        /*08f2*/ 	.byte	0xff
	.zero		1


	//   ....[127]....
        /*08f4*/ 	.word	0x00008f70
        /*08f8*/ 	.word	0x00000000
        /*08fc*/ 	.word	0x00000040
        /*0900*/ 	.short	0x010a
        /*0902*/ 	.byte	0xff
	.zero		1


	//   ....[128]....
        /*0904*/ 	.word	0x00008fc0
        /*0908*/ 	.word	0x00000052
        /*090c*/ 	.word	0x000000a0
        /*0910*/ 	.short	0x010a
        /*0912*/ 	.byte	0xff
	.zero		1


	//   ....[129]....
        /*0914*/ 	.word	0x00009010
        /*0918*/ 	.word	0x00000002
        /*091c*/ 	.word	0x00000040
        /*0920*/ 	.short	0x010a
        /*0922*/ 	.byte	0xff
	.zero		1


	//----- nvinfo : EIATTR_NUM_MBARRIERS
	.align		4
.L_47:
        /*0924*/ 	.byte	0x03, 0x38
        /*0926*/ 	.short	0x0021


	//----- nvinfo : EIATTR_EXIT_INSTR_OFFSETS
	.align		4
        /*0928*/ 	.byte	0x04, 0x1c
        /*092a*/ 	.short	(.L_49 - .L_48)


	//   ....[0]....
.L_48:
        /*092c*/ 	.word	0x00003040


	//   ....[1]....
        /*0930*/ 	.word	0x00003540


	//   ....[2]....
        /*0934*/ 	.word	0x000035a0


	//   ....[3]....
        /*0938*/ 	.word	0x00004ef0


	//   ....[4]....
        /*093c*/ 	.word	0x00005fb0


	//   ....[5]....
        /*0940*/ 	.word	0x00005ff0


	//   ....[6]....
        /*0944*/ 	.word	0x000083f0


	//   ....[7]....
        /*0948*/ 	.word	0x00008470


	//   ....[8]....
        /*094c*/ 	.word	0x000084a0


	//   ....[9]....
        /*0950*/ 	.word	0x00008510


	//----- nvinfo : EIATTR_MAX_THREADS
	.align		4
.L_49:
        /*0954*/ 	.byte	0x04, 0x05
        /*0956*/ 	.short	(.L_51 - .L_50)
.L_50:
        /*0958*/ 	.word	0x00000100
        /*095c*/ 	.word	0x00000001
        /*0960*/ 	.word	0x00000001


	//----- nvinfo : EIATTR_CRS_STACK_SIZE
	.align		4
.L_51:
        /*0964*/ 	.byte	0x04, 0x1e
        /*0966*/ 	.short	(.L_53 - .L_52)
.L_52:
        /*0968*/ 	.word	0x00000000


	//----- nvinfo : EIATTR_CBANK_PARAM_SIZE
	.align		4
.L_53:
        /*096c*/ 	.byte	0x03, 0x19
        /*096e*/ 	.short	0x0800


	//----- nvinfo : EIATTR_PARAM_CBANK
	.align		4
        /*0970*/ 	.byte	0x04, 0x0a
        /*0972*/ 	.short	(.L_55 - .L_54)
	.align		4
.L_54:
        /*0974*/ 	.word	index@(.nv.constant0._ZN7cutlass13device_kernelINS_4gemm6kernel13GemmUniversalIN4cute5tupleIJiiiiEEENS1_10collective13CollectiveMmaINS1_35MainloopSm100TmaUmmaWarpSpecializedILi4ELi2ELi4ENS5_IJNS4_1CILi2EEESB_NSA_ILi1EEEEEEEENS5_IJNSA_ILi128EEENSA_ILi64EEESF_EEEfNS5_IJlSC_lEEEfSI_NS4_8TiledMMAINS4_8MMA_AtomIJNS4_23SM100_MMA_TF32_2x1SM_SSINS_10tfloat32_tESM_fLi128ELi64ELNS4_4UMMA5MajorE0ELSO_0ELNSN_7ScaleInE0ELSP_0EEEEEENS4_6LayoutINS5_IJSC_SC_SC_EEENS5_IJNSA_ILi0EEESU_SU_EEEEENS5_IJNS4_10UnderscoreESX_SX_EEEEENS4_28SM100_TMA_2SM_LOAD_MULTICASTENS4_14ComposedLayoutINS4_7SwizzleILi3ELi4ELi3EEENS4_18smem_ptr_flag_bitsILi32EEENSS_INS5_IJNSA_ILi8EEENSA_ILi32EEEEEENS5_IJS17_SC_EEEEEEEvNS4_8identityENS4_18SM100_TMA_2SM_LOADES1B_vS1C_EENS_8epilogue10collective18CollectiveEpilogueINS1F_23Sm100TmaWarpSpecializedILi3ELi2ELi16ELb1ELb0EEEJNS5_IJSG_SG_SF_EEENS5_IJNSS_ISG_SC_EENSS_INS5_IJNSA_ILi16EEESB_EEENS5_IJSC_S17_EEEEEEEEfSI_fSI_NS1F_6fusion15FusionCallbacksIS1J_NS1R_17LinearCombinationIffffLNS_15FloatRoundStyleE2EEES1K_S1Q_JEEENS4_5SM1004TMEM4LOAD26SM100_TMEM_LOAD_32dp32b16xENS4_13SM90_TMA_LOADENS11_INS12_ILi2ELi4ELi3EEES15_NSS_INS5_IJS16_S1M_EEENS5_IJS1M_SC_EEEEEEENS4_39AutoVectorizingCopyWithAssumedAlignmentILi128EEENS4_14SM90_TMA_STOREES26_S28_S28_EEEvvEEEEvNT_6ParamsE)
        /*0978*/ 	.short	0x0380
        /*097a*/ 	.short	0x0800


	//----- nvinfo : EIATTR_SW_WAR
	.align		4
.L_55:
        /*097c*/ 	.byte	0x04, 0x36
        /*097e*/ 	.short	(.L_57 - .L_56)
.L_56:
        /*0980*/ 	.word	0x00000008
.L_57:


//--------------------- .nv.callgraph             --------------------------
	.section	.nv.callgraph,"",@"SHT_CUDA_CALLGRAPH"
	.align	4
	.sectionentsize	8
	.align		4
        /*0000*/ 	.word	0x00000000
	.align		4
        /*0004*/ 	.word	0xffffffff
	.align		4
        /*0008*/ 	.word	index@(_ZN7cutlass13device_kernelINS_4gemm6kernel13GemmUniversalIN4cute5tupleIJiiiiEEENS1_10collective13CollectiveMmaINS1_35MainloopSm100TmaUmmaWarpSpecializedILi4ELi2ELi4ENS5_IJNS4_1CILi2EEESB_NSA_ILi1EEEEEEEENS5_IJNSA_ILi128EEENSA_ILi64EEESF_EEEfNS5_IJlSC_lEEEfSI_NS4_8TiledMMAINS4_8MMA_AtomIJNS4_23SM100_MMA_TF32_2x1SM_SSINS_10tfloat32_tESM_fLi128ELi64ELNS4_4UMMA5MajorE0ELSO_0ELNSN_7ScaleInE0ELSP_0EEEEEENS4_6LayoutINS5_IJSC_SC_SC_EEENS5_IJNSA_ILi0EEESU_SU_EEEEENS5_IJNS4_10UnderscoreESX_SX_EEEEENS4_28SM100_TMA_2SM_LOAD_MULTICASTENS4_14ComposedLayoutINS4_7SwizzleILi3ELi4ELi3EEENS4_18smem_ptr_flag_bitsILi32EEENSS_INS5_IJNSA_ILi8EEENSA_ILi32EEEEEENS5_IJS17_SC_EEEEEEEvNS4_8identityENS4_18SM100_TMA_2SM_LOADES1B_vS1C_EENS_8epilogue10collective18CollectiveEpilogueINS1F_23Sm100TmaWarpSpecializedILi3ELi2ELi16ELb1ELb0EEEJNS5_IJSG_SG_SF_EEENS5_IJNSS_ISG_SC_EENSS_INS5_IJNSA_ILi16EEESB_EEENS5_IJSC_S17_EEEEEEEEfSI_fSI_NS1F_6fusion15FusionCallbacksIS1J_NS1R_17LinearCombinationIffffLNS_15FloatRoundStyleE2EEES1K_S1Q_JEEENS4_5SM1004TMEM4LOAD26SM100_TMEM_LOAD_32dp32b16xENS4_13SM90_TMA_LOADENS11_INS12_ILi2ELi4ELi3EEES15_NSS_INS5_IJS16_S1M_EEENS5_IJS1M_SC_EEEEEEENS4_39AutoVectorizingCopyWithAssumedAlignmentILi128EEENS4_14SM90_TMA_STOREES26_S28_S28_EEEvvEEEEvNT_6ParamsE)
	.align		4
        /*000c*/ 	.word	index@(__assertfail)
	.align		4
        /*0010*/ 	.word	0x00000000
	.align		4
        /*0014*/ 	.word	0xfffffffe
	.align		4
        /*0018*/ 	.word	0x00000000
	.align		4
        /*001c*/ 	.word	0xfffffffd
	.align		4
        /*0020*/ 	.word	0x00000000
	.align		4
        /*0024*/ 	.word	0xfffffffc


//--------------------- .nv.constant4             --------------------------
	.section	.nv.constant4,"a",@progbits
	.align	8
	.align		8
.nv.constant4:
        /*0000*/ 	.dword	__assertfail
	.align		8
        /*0008*/ 	.dword	__unnamed_1
	.align		8
        /*0010*/ 	.dword	__unnamed_2
	.align		8
        /*0018*/ 	.dword	_ZN40_INTERNAL_7e6fe385_4_k_cu_d2cb4101_300234cuda3std3__45__cpo5beginE
	.align		8
        /*0020*/ 	.dword	_ZN40_INTERNAL_7e6fe385_4_k_cu_d2cb4101_300234cuda3std3__45__cpo3endE
	.align		8
        /*0028*/ 	.dword	_ZN40_INTERNAL_7e6fe385_4_k_cu_d2cb4101_300234cuda3std3__45__cpo6cbeginE
	.align		8
        /*0030*/ 	.dword	_ZN40_INTERNAL_7e6fe385_4_k_cu_d2cb4101_300234cuda3std3__45__cpo4cendE
	.align		8
        /*0038*/ 	.dword	_ZN40_INTERNAL_7e6fe385_4_k_cu_d2cb4101_300234cuda3std3__442_GLOBAL__N__7e6fe385_4_k_cu_d2cb4101_300236ignoreE
	.align		8
        /*0040*/ 	.dword	_ZN40_INTERNAL_7e6fe385_4_k_cu_d2cb4101_300234cuda3std3__419piecewise_constructE
	.align		8
        /*0048*/ 	.dword	_ZN40_INTERNAL_7e6fe385_4_k_cu_d2cb4101_300234cuda3std3__48in_placeE
	.align		8
        /*0050*/ 	.dword	_ZN40_INTERNAL_7e6fe385_4_k_cu_d2cb4101_300234cuda3std6ranges3__45__cpo4swapE
	.align		8
        /*0058*/ 	.dword	_ZN40_INTERNAL_7e6fe385_4_k_cu_d2cb4101_300234cuda3std6ranges3__45__cpo9iter_moveE
	.align		8
        /*0060*/ 	.dword	_ZN40_INTERNAL_7e6fe385_4_k_cu_d2cb4101_300234cute7productE
	.align		8
        /*0068*/ 	.dword	_ZN40_INTERNAL_7e6fe385_4_k_cu_d2cb4101_300234cute1_E
	.align		8
        /*0070*/ 	.dword	$str$25
	.align		8
        /*0078*/ 	.dword	$str$26
	.align		8
        /*0080*/ 	.dword	$str$27
	.align		8
        /*0088*/ 	.dword	$str$28


//--------------------- .text._ZN7cutlass13device_kernelINS_4gemm6kernel13GemmUniversalIN4cute5tupleIJiiiiEEENS1_10collective13CollectiveMmaINS1_35MainloopSm100TmaUmmaWarpSpecializedILi4ELi2ELi4ENS5_IJNS4_1CILi2EEESB_NSA_ILi1EEEEEEEENS5_IJNSA_ILi128EEENSA_ILi64EEESF_EEEfNS5_IJlSC_lEEEfSI_NS4_8TiledMMAINS4_8MMA_AtomIJNS4_23SM100_MMA_TF32_2x1SM_SSINS_10tfloat32_tESM_fLi128ELi64ELNS4_4UMMA5MajorE0ELSO_0ELNSN_7ScaleInE0ELSP_0EEEEEENS4_6LayoutINS5_IJSC_SC_SC_EEENS5_IJNSA_ILi0EEESU_SU_EEEEENS5_IJNS4_10UnderscoreESX_SX_EEEEENS4_28SM100_TMA_2SM_LOAD_MULTICASTENS4_14ComposedLayoutINS4_7SwizzleILi3ELi4ELi3EEENS4_18smem_ptr_flag_bitsILi32EEENSS_INS5_IJNSA_ILi8EEENSA_ILi32EEEEEENS5_IJS17_SC_EEEEEEEvNS4_8identityENS4_18SM100_TMA_2SM_LOADES1B_vS1C_EENS_8epilogue10collective18CollectiveEpilogueINS1F_23Sm100TmaWarpSpecializedILi3ELi2ELi16ELb1ELb0EEEJNS5_IJSG_SG_SF_EEENS5_IJNSS_ISG_SC_EENSS_INS5_IJNSA_ILi16EEESB_EEENS5_IJSC_S17_EEEEEEEEfSI_fSI_NS1F_6fusion15FusionCallbacksIS1J_NS1R_17LinearCombinationIffffLNS_15FloatRoundStyleE2EEES1K_S1Q_JEEENS4_5SM1004TMEM4LOAD26SM100_TMEM_LOAD_32dp32b16xENS4_13SM90_TMA_LOADENS11_INS12_ILi2ELi4ELi3EEES15_NSS_INS5_IJS16_S1M_EEENS5_IJS1M_SC_EEEEEEENS4_39AutoVectorizingCopyWithAssumedAlignmentILi128EEENS4_14SM90_TMA_STOREES26_S28_S28_EEEvvEEEEvNT_6ParamsE --------------------------
	.section	.text._ZN7cutlass13device_kernelINS_4gemm6kernel13GemmUniversalIN4cute5tupleIJiiiiEEENS1_10collective13CollectiveMmaINS1_35MainloopSm100TmaUmmaWarpSpecializedILi4ELi2ELi4ENS5_IJNS4_1CILi2EEESB_NSA_ILi1EEEEEEEENS5_IJNSA_ILi128EEENSA_ILi64EEESF_EEEfNS5_IJlSC_lEEEfSI_NS4_8TiledMMAINS4_8MMA_AtomIJNS4_23SM100_MMA_TF32_2x1SM_SSINS_10tfloat32_tESM_fLi128ELi64ELNS4_4UMMA5MajorE0ELSO_0ELNSN_7ScaleInE0ELSP_0EEEEEENS4_6LayoutINS5_IJSC_SC_SC_EEENS5_IJNSA_ILi0EEESU_SU_EEEEENS5_IJNS4_10UnderscoreESX_SX_EEEEENS4_28SM100_TMA_2SM_LOAD_MULTICASTENS4_14ComposedLayoutINS4_7SwizzleILi3ELi4ELi3EEENS4_18smem_ptr_flag_bitsILi32EEENSS_INS5_IJNSA_ILi8EEENSA_ILi32EEEEEENS5_IJS17_SC_EEEEEEEvNS4_8identityENS4_18SM100_TMA_2SM_LOADES1B_vS1C_EENS_8epilogue10collective18CollectiveEpilogueINS1F_23Sm100TmaWarpSpecializedILi3ELi2ELi16ELb1ELb0EEEJNS5_IJSG_SG_SF_EEENS5_IJNSS_ISG_SC_EENSS_INS5_IJNSA_ILi16EEESB_EEENS5_IJSC_S17_EEEEEEEEfSI_fSI_NS1F_6fusion15FusionCallbacksIS1J_NS1R_17LinearCombinationIffffLNS_15FloatRoundStyleE2EEES1K_S1Q_JEEENS4_5SM1004TMEM4LOAD26SM100_TMEM_LOAD_32dp32b16xENS4_13SM90_TMA_LOADENS11_INS12_ILi2ELi4ELi3EEES15_NSS_INS5_IJS16_S1M_EEENS5_IJS1M_SC_EEEEEEENS4_39AutoVectorizingCopyWithAssumedAlignmentILi128EEENS4_14SM90_TMA_STOREES26_S28_S28_EEEvvEEEEvNT_6ParamsE,"ax",@progbits
	.align	128
.text._ZN7cutlass13device_kernelINS_4gemm6kernel13GemmUniversalIN4cute5tupleIJiiiiEEENS1_10collective13CollectiveMmaINS1_35MainloopSm100TmaUmmaWarpSpecializedILi4ELi2ELi4ENS5_IJNS4_1CILi2EEESB_NSA_ILi1EEEEEEEENS5_IJNSA_ILi128EEENSA_ILi64EEESF_EEEfNS5_IJlSC_lEEEfSI_NS4_8TiledMMAINS4_8MMA_AtomIJNS4_23SM100_MMA_TF32_2x1SM_SSINS_10tfloat32_tESM_fLi128ELi64ELNS4_4UMMA5MajorE0ELSO_0ELNSN_7ScaleInE0ELSP_0EEEEEENS4_6LayoutINS5_IJSC_SC_SC_EEENS5_IJNSA_ILi0EEESU_SU_EEEEENS5_IJNS4_10UnderscoreESX_SX_EEEEENS4_28SM100_TMA_2SM_LOAD_MULTICASTENS4_14ComposedLayoutINS4_7SwizzleILi3ELi4ELi3EEENS4_18smem_ptr_flag_bitsILi32EEENSS_INS5_IJNSA_ILi8EEENSA_ILi32EEEEEENS5_IJS17_SC_EEEEEEEvNS4_8identityENS4_18SM100_TMA_2SM_LOADES1B_vS1C_EENS_8epilogue10collective18CollectiveEpilogueINS1F_23Sm100TmaWarpSpecializedILi3ELi2ELi16ELb1ELb0EEEJNS5_IJSG_SG_SF_EEENS5_IJNSS_ISG_SC_EENSS_INS5_IJNSA_ILi16EEESB_EEENS5_IJSC_S17_EEEEEEEEfSI_fSI_NS1F_6fusion15FusionCallbacksIS1J_NS1R_17LinearCombinationIffffLNS_15FloatRoundStyleE2EEES1K_S1Q_JEEENS4_5SM1004TMEM4LOAD26SM100_TMEM_LOAD_32dp32b16xENS4_13SM90_TMA_LOADENS11_INS12_ILi2ELi4ELi3EEES15_NSS_INS5_IJS16_S1M_EEENS5_IJS1M_SC_EEEEEEENS4_39AutoVectorizingCopyWithAssumedAlignmentILi128EEENS4_14SM90_TMA_STOREES26_S28_S28_EEEvvEEEEvNT_6ParamsE:
        .type           _ZN7cutlass13device_kernelINS_4gemm6kernel13GemmUniversalIN4cute5tupleIJiiiiEEENS1_10collective13CollectiveMmaINS1_35MainloopSm100TmaUmmaWarpSpecializedILi4ELi2ELi4ENS5_IJNS4_1CILi2EEESB_NSA_ILi1EEEEEEEENS5_IJNSA_ILi128EEENSA_ILi64EEESF_EEEfNS5_IJlSC_lEEEfSI_NS4_8TiledMMAINS4_8MMA_AtomIJNS4_23SM100_MMA_TF32_2x1SM_SSINS_10tfloat32_tESM_fLi128ELi64ELNS4_4UMMA5MajorE0ELSO_0ELNSN_7ScaleInE0ELSP_0EEEEEENS4_6LayoutINS5_IJSC_SC_SC_EEENS5_IJNSA_ILi0EEESU_SU_EEEEENS5_IJNS4_10UnderscoreESX_SX_EEEEENS4_28SM100_TMA_2SM_LOAD_MULTICASTENS4_14ComposedLayoutINS4_7SwizzleILi3ELi4ELi3EEENS4_18smem_ptr_flag_bitsILi32EEENSS_INS5_IJNSA_ILi8EEENSA_ILi32EEEEEENS5_IJS17_SC_EEEEEEEvNS4_8identityENS4_18SM100_TMA_2SM_LOADES1B_vS1C_EENS_8epilogue10collective18CollectiveEpilogueINS1F_23Sm100TmaWarpSpecializedILi3ELi2ELi16ELb1ELb0EEEJNS5_IJSG_SG_SF_EEENS5_IJNSS_ISG_SC_EENSS_INS5_IJNSA_ILi16EEESB_EEENS5_IJSC_S17_EEEEEEEEfSI_fSI_NS1F_6fusion15FusionCallbacksIS1J_NS1R_17LinearCombinationIffffLNS_15FloatRoundStyleE2EEES1K_S1Q_JEEENS4_5SM1004TMEM4LOAD26SM100_TMEM_LOAD_32dp32b16xENS4_13SM90_TMA_LOADENS11_INS12_ILi2ELi4ELi3EEES15_NSS_INS5_IJS16_S1M_EEENS5_IJS1M_SC_EEEEEEENS4_39AutoVectorizingCopyWithAssumedAlignmentILi128EEENS4_14SM90_TMA_STOREES26_S28_S28_EEEvvEEEEvNT_6ParamsE,@function
        .size           _ZN7cutlass13device_kernelINS_4gemm6kernel13GemmUniversalIN4cute5tupleIJiiiiEEENS1_10collective13CollectiveMmaINS1_35MainloopSm100TmaUmmaWarpSpecializedILi4ELi2ELi4ENS5_IJNS4_1CILi2EEESB_NSA_ILi1EEEEEEEENS5_IJNSA_ILi128EEENSA_ILi64EEESF_EEEfNS5_IJlSC_lEEEfSI_NS4_8TiledMMAINS4_8MMA_AtomIJNS4_23SM100_MMA_TF32_2x1SM_SSINS_10tfloat32_tESM_fLi128ELi64ELNS4_4UMMA5MajorE0ELSO_0ELNSN_7ScaleInE0ELSP_0EEEEEENS4_6LayoutINS5_IJSC_SC_SC_EEENS5_IJNSA_ILi0EEESU_SU_EEEEENS5_IJNS4_10UnderscoreESX_SX_EEEEENS4_28SM100_TMA_2SM_LOAD_MULTICASTENS4_14ComposedLayoutINS4_7SwizzleILi3ELi4ELi3EEENS4_18smem_ptr_flag_bitsILi32EEENSS_INS5_IJNSA_ILi8EEENSA_ILi32EEEEEENS5_IJS17_SC_EEEEEEEvNS4_8identityENS4_18SM100_TMA_2SM_LOADES1B_vS1C_EENS_8epilogue10collective18CollectiveEpilogueINS1F_23Sm100TmaWarpSpecializedILi3ELi2ELi16ELb1ELb0EEEJNS5_IJSG_SG_SF_EEENS5_IJNSS_ISG_SC_EENSS_INS5_IJNSA_ILi16EEESB_EEENS5_IJSC_S17_EEEEEEEEfSI_fSI_NS1F_6fusion15FusionCallbacksIS1J_NS1R_17LinearCombinationIffffLNS_15FloatRoundStyleE2EEES1K_S1Q_JEEENS4_5SM1004TMEM4LOAD26SM100_TMEM_LOAD_32dp32b16xENS4_13SM90_TMA_LOADENS11_INS12_ILi2ELi4ELi3EEES15_NSS_INS5_IJS16_S1M_EEENS5_IJS1M_SC_EEEEEEENS4_39AutoVectorizingCopyWithAssumedAlignmentILi128EEENS4_14SM90_TMA_STOREES26_S28_S28_EEEvvEEEEvNT_6ParamsE,(.L_x_179 - _ZN7cutlass13device_kernelINS_4gemm6kernel13GemmUniversalIN4cute5tupleIJiiiiEEENS1_10collective13CollectiveMmaINS1_35MainloopSm100TmaUmmaWarpSpecializedILi4ELi2ELi4ENS5_IJNS4_1CILi2EEESB_NSA_ILi1EEEEEEEENS5_IJNSA_ILi128EEENSA_ILi64EEESF_EEEfNS5_IJlSC_lEEEfSI_NS4_8TiledMMAINS4_8MMA_AtomIJNS4_23SM100_MMA_TF32_2x1SM_SSINS_10tfloat32_tESM_fLi128ELi64ELNS4_4UMMA5MajorE0ELSO_0ELNSN_7ScaleInE0ELSP_0EEEEEENS4_6LayoutINS5_IJSC_SC_SC_EEENS5_IJNSA_ILi0EEESU_SU_EEEEENS5_IJNS4_10UnderscoreESX_SX_EEEEENS4_28SM100_TMA_2SM_LOAD_MULTICASTENS4_14ComposedLayoutINS4_7SwizzleILi3ELi4ELi3EEENS4_18smem_ptr_flag_bitsILi32EEENSS_INS5_IJNSA_ILi8EEENSA_ILi32EEEEEENS5_IJS17_SC_EEEEEEEvNS4_8identityENS4_18SM100_TMA_2SM_LOADES1B_vS1C_EENS_8epilogue10collective18CollectiveEpilogueINS1F_23Sm100TmaWarpSpecializedILi3ELi2ELi16ELb1ELb0EEEJNS5_IJSG_SG_SF_EEENS5_IJNSS_ISG_SC_EENSS_INS5_IJNSA_ILi16EEESB_EEENS5_IJSC_S17_EEEEEEEEfSI_fSI_NS1F_6fusion15FusionCallbacksIS1J_NS1R_17LinearCombinationIffffLNS_15FloatRoundStyleE2EEES1K_S1Q_JEEENS4_5SM1004TMEM4LOAD26SM100_TMEM_LOAD_32dp32b16xENS4_13SM90_TMA_LOADENS11_INS12_ILi2ELi4ELi3EEES15_NSS_INS5_IJS16_S1M_EEENS5_IJS1M_SC_EEEEEEENS4_39AutoVectorizingCopyWithAssumedAlignmentILi128EEENS4_14SM90_TMA_STOREES26_S28_S28_EEEvvEEEEvNT_6ParamsE)
        .other          _ZN7cutlass13device_kernelINS_4gemm6kernel13GemmUniversalIN4cute5tupleIJiiiiEEENS1_10collective13CollectiveMmaINS1_35MainloopSm100TmaUmmaWarpSpecializedILi4ELi2ELi4ENS5_IJNS4_1CILi2EEESB_NSA_ILi1EEEEEEEENS5_IJNSA_ILi128EEENSA_ILi64EEESF_EEEfNS5_IJlSC_lEEEfSI_NS4_8TiledMMAINS4_8MMA_AtomIJNS4_23SM100_MMA_TF32_2x1SM_SSINS_10tfloat32_tESM_fLi128ELi64ELNS4_4UMMA5MajorE0ELSO_0ELNSN_7ScaleInE0ELSP_0EEEEEENS4_6LayoutINS5_IJSC_SC_SC_EEENS5_IJNSA_ILi0EEESU_SU_EEEEENS5_IJNS4_10UnderscoreESX_SX_EEEEENS4_28SM100_TMA_2SM_LOAD_MULTICASTENS4_14ComposedLayoutINS4_7SwizzleILi3ELi4ELi3EEENS4_18smem_ptr_flag_bitsILi32EEENSS_INS5_IJNSA_ILi8EEENSA_ILi32EEEEEENS5_IJS17_SC_EEEEEEEvNS4_8identityENS4_18SM100_TMA_2SM_LOADES1B_vS1C_EENS_8epilogue10collective18CollectiveEpilogueINS1F_23Sm100TmaWarpSpecializedILi3ELi2ELi16ELb1ELb0EEEJNS5_IJSG_SG_SF_EEENS5_IJNSS_ISG_SC_EENSS_INS5_IJNSA_ILi16EEESB_EEENS5_IJSC_S17_EEEEEEEEfSI_fSI_NS1F_6fusion15FusionCallbacksIS1J_NS1R_17LinearCombinationIffffLNS_15FloatRoundStyleE2EEES1K_S1Q_JEEENS4_5SM1004TMEM4LOAD26SM100_TMEM_LOAD_32dp32b16xENS4_13SM90_TMA_LOADENS11_INS12_ILi2ELi4ELi3EEES15_NSS_INS5_IJS16_S1M_EEENS5_IJS1M_SC_EEEEEEENS4_39AutoVectorizingCopyWithAssumedAlignmentILi128EEENS4_14SM90_TMA_STOREES26_S28_S28_EEEvvEEEEvNT_6ParamsE,@"STO_CUDA_ENTRY STV_DEFAULT"
_ZN7cutlass13device_kernelINS_4gemm6kernel13GemmUniversalIN4cute5tupleIJiiiiEEENS1_10collective13CollectiveMmaINS1_35MainloopSm100TmaUmmaWarpSpecializedILi4ELi2ELi4ENS5_IJNS4_1CILi2EEESB_NSA_ILi1EEEEEEEENS5_IJNSA_ILi128EEENSA_ILi64EEESF_EEEfNS5_IJlSC_lEEEfSI_NS4_8TiledMMAINS4_8MMA_AtomIJNS4_23SM100_MMA_TF32_2x1SM_SSINS_10tfloat32_tESM_fLi128ELi64ELNS4_4UMMA5MajorE0ELSO_0ELNSN_7ScaleInE0ELSP_0EEEEEENS4_6LayoutINS5_IJSC_SC_SC_EEENS5_IJNSA_ILi0EEESU_SU_EEEEENS5_IJNS4_10UnderscoreESX_SX_EEEEENS4_28SM100_TMA_2SM_LOAD_MULTICASTENS4_14ComposedLayoutINS4_7SwizzleILi3ELi4ELi3EEENS4_18smem_ptr_flag_bitsILi32EEENSS_INS5_IJNSA_ILi8EEENSA_ILi32EEEEEENS5_IJS17_SC_EEEEEEEvNS4_8identityENS4_18SM100_TMA_2SM_LOADES1B_vS1C_EENS_8epilogue10collective18CollectiveEpilogueINS1F_23Sm100TmaWarpSpecializedILi3ELi2ELi16ELb1ELb0EEEJNS5_IJSG_SG_SF_EEENS5_IJNSS_ISG_SC_EENSS_INS5_IJNSA_ILi16EEESB_EEENS5_IJSC_S17_EEEEEEEEfSI_fSI_NS1F_6fusion15FusionCallbacksIS1J_NS1R_17LinearCombinationIffffLNS_15FloatRoundStyleE2EEES1K_S1Q_JEEENS4_5SM1004TMEM4LOAD26SM100_TMEM_LOAD_32dp32b16xENS4_13SM90_TMA_LOADENS11_INS12_ILi2ELi4ELi3EEES15_NSS_INS5_IJS16_S1M_EEENS5_IJS1M_SC_EEEEEEENS4_39AutoVectorizingCopyWithAssumedAlignmentILi128EEENS4_14SM90_TMA_STOREES26_S28_S28_EEEvvEEEEvNT_6ParamsE:
[----:B------:R-:W1:Y:S01]  /*0000*/  LDC R1, c[0x0][0x37c] ;  /* 0x0000df00ff017b82 */ /* 0x000e620000000800 */
[----:B------:R-:W2:Y:S01]  /*0010*/  S2R R70, SR_TID.X ;  /* 0x0000000000467919 */ /* 0x000ea20000002100 */
[----:B------:R-:W3:Y:S06]  /*0020*/  LDCU.64 UR8, c[0x0][0x890] ;  /* 0x00011200ff0877ac */ /* 0x000eec0008000a00 */
[----:B------:R-:W4:Y:S01]  /*0030*/  S2UR UR61, SR_CgaCtaId ;  /* 0x00000000003d79c3 */ /* 0x000f220000008800 */
[----:B------:R-:W-:Y:S02]  /*0040*/  PRMT R27, RZ, 0x7610, R27 ;  /* 0x00007610ff1b7816 */ /* 0x000fe4000000001b */
[----:B------:R-:W-:Y:S01]  /*0050*/  ELECT P1, URZ, PT ;  /* 0x0000000000ff782f */ /* 0x000fe20003820000 */
[----:B---3--:R-:W-:-:S04]  /*0060*/  UISETP.NE.U32.AND UP0, UPT, UR8, URZ, UPT ;  /* 0x000000ff0800728c */ /* 0x008fc8000bf05070 */
[----:B------:R-:W-:Y:S02]  /*0070*/  UISETP.NE.AND.EX UP0, UPT, UR9, URZ, UPT, UP0 ;  /* 0x000000ff0900728c */ /* 0x000fe4000bf05300 */
[----:B----4-:R-:W-:Y:S02]  /*0080*/  ULOP3.LUT UR5, UR61, 0x1, URZ, 0xc0, !UPT ;  /* 0x000000013d057892 */ /* 0x010fe4000f8ec0ff */
[----:B------:R-:W-:Y:S01]  /*0090*/  ULOP3.LUT UR4, UR61, 0x1, URZ, 0x3c, !UPT ;  /* 0x000000013d047892 */ /* 0x000fe2000f8e3cff */
[----:B--2---:R-:W-:-:S03]  /*00a0*/  SHF.R.U32.HI R64, RZ, 0x5, R70 ;  /* 0x00000005ff407819 */ /* 0x004fc60000011646 */
[----:B------:R-:W-:Y:S02]  /*00b0*/  IMAD.U32 R2, RZ, RZ, UR5 ;  /* 0x00000005ff027e24 */ /* 0x000fe4000f8e00ff */
[----:B------:R-:W2:Y:S02]  /*00c0*/  SHFL.IDX PT, R0, R64, RZ, 0x1f ;  /* 0x00001fff40007589 */ /* 0x000ea400000e0000 */
[----:B--2---:R-:W-:Y:S01]  /*00d0*/  R2UR UR18, R0 ;  /* 0x00000000001272ca */ /* 0x004fe200000e0000 */
[----:B------:R-:W-:Y:S01]  /*00e0*/  IMAD.U32 R0, RZ, RZ, UR4 ;  /* 0x00000004ff007e24 */ /* 0x000fe2000f8e00ff */
[----:B-1----:R-:W-:-:S13]  /*00f0*/  BRA.U UP0, `(.L_x_0) ;  /* 0x0000000100307547 */ /* 0x002fda000b800000 */
[----:B------:R-:W1:Y:S02]  /*0100*/  LDCU.64 UR4, c[0x0][0x888] ;  /* 0x00011100ff0477ac */ /* 0x000e640008000a00 */
[----:B-1----:R-:W-:-:S04]  /*0110*/  UISETP.NE.U32.AND UP0, UPT, UR4, URZ, UPT ;  /* 0x000000ff0400728c */ /* 0x002fc8000bf05070 */
[----:B------:R-:W-:-:S09]  /*0120*/  UISETP.NE.AND.EX UP0, UPT, UR5, URZ, UPT, UP0 ;  /* 0x000000ff0500728c */ /* 0x000fd2000bf05300 */
[----:B------:R-:W-:Y:S05]  /*0130*/  BRA.U !UP0, `(.L_x_1) ;  /* 0x0000000108147547 */ /* 0x000fea000b800000 */
[----:B------:R-:W1:Y:S01]  /*0140*/  LDC.64 R4, c[0x0][0x888] ;  /* 0x00022200ff047b82 */ /* 0x000e620000000a00 */
[----:B------:R-:W1:Y:S02]  /*0150*/  LDCU.64 UR4, c[0x0][0x358] ;  /* 0x00006b00ff0477ac */ /* 0x000e640008000a00 */
[----:B-1----:R1:W5:Y:S01]  /*0160*/  LDG.E R26, desc[UR4][R4.64] ;  /* 0x00000004041a7981 */ /* 0x002362000c1e1900 */
[----:B------:R-:W-:Y:S01]  /*0170*/  HFMA2 R27, -RZ, RZ, 0, 5.9604644775390625e-08 ;  /* 0x00000001ff1b7431 */ /* 0x000fe200000001ff */
[----:B------:R-:W-:Y:S05]  /*0180*/  BRA `(.L_x_0) ;  /* 0x00000000000c7947 */ /* 0x000fea0003800000 */
.L_x_1:
[----:B------:R-:W1:Y:S01]  /*0190*/  LDCU UR4, c[0x0][0x880] ;  /* 0x00011000ff0477ac */ /* 0x000e620008000800 */
[----:B------:R-:W-:Y:S01]  /*01a0*/  HFMA2 R27, -RZ, RZ, 0, 5.9604644775390625e-08 ;  /* 0x00000001ff1b7431 */ /* 0x000fe200000001ff */
[----:B-1----:R-:W-:-:S07]  /*01b0*/  MOV R26, UR4 ;  /* 0x00000004001a7c02 */ /* 0x002fce0008000f00 */
.L_x_0:
[----:B------:R-:W2:Y:S02]  /*01c0*/  LDCU.64 UR4, c[0x0][0x8b0] ;  /* 0x00011600ff0477ac */ /* 0x000ea40008000a00 */
[----:B--2---:R-:W-:-:S04]  /*01d0*/  UISETP.NE.U32.AND UP0, UPT, UR4, URZ, UPT ;  /* 0x000000ff0400728c */ /* 0x004fc8000bf05070 */
[----:B------:R-:W-:-:S09]  /*01e0*/  UISETP.NE.AND.EX UP0, UPT, UR5, URZ, UPT, UP0 ;  /* 0x000000ff0500728c */ /* 0x000fd2000bf05300 */
[----:B------:R-:W-:Y:S05]  /*01f0*/  BRA.U UP0, `(.L_x_2) ;  /* 0x0000000100287547 */ /* 0x000fea000b800000 */
[----:B------:R-:W2:Y:S02]  /*0200*/  LDCU.64 UR4, c[0x0][0x8a8] ;  /* 0x00011500ff0477ac */ /* 0x000ea40008000a00 */
[----:B--2---:R-:W-:-:S04]  /*0210*/  UISETP.NE.U32.AND UP0, UPT, UR4, URZ, UPT ;  /* 0x000000ff0400728c */ /* 0x004fc8000bf05070 */
[----:B------:R-:W-:-:S09]  /*0220*/  UISETP.NE.AND.EX UP0, UPT, UR5, URZ, UPT, UP0 ;  /* 0x000000ff0500728c */ /* 0x000fd2000bf05300 */
[----:B------:R-:W-:Y:S05]  /*0230*/  BRA.U !UP0, `(.L_x_3) ;  /* 0x0000000108107547 */ /* 0x000fea000b800000 */
[----:B------:R-:W2:Y:S01]  /*0240*/  LDC.64 R24, c[0x0][0x8a8] ;  /* 0x00022a00ff187b82 */ /* 0x000ea20000000a00 */
[----:B------:R-:W2:Y:S02]  /*0250*/  LDCU.64 UR4, c[0x0][0x358] ;  /* 0x00006b00ff0477ac */ /* 0x000ea40008000a00 */
[----:B--2---:R2:W5:Y:S01]  /*0260*/  LDG.E R24, desc[UR4][R24.64] ;  /* 0x0000000418187981 */ /* 0x004562000c1e1900 */
[----:B------:R-:W-:Y:S05]  /*0270*/  BRA `(.L_x_2) ;  /* 0x0000000000087947 */ /* 0x000fea0003800000 */
.L_x_3:
[----:B------:R-:W2:Y:S02]  /*0280*/  LDCU UR4, c[0x0][0x8a0] ;  /* 0x00011400ff0477ac */ /* 0x000ea40008000800 */
[----:B--2---:R-:W-:Y:S02]  /*0290*/  MOV R24, UR4 ;  /* 0x0000000400187c02 */ /* 0x004fe40008000f00 */
.L_x_2:
[----:B------:R-:W-:Y:S01]  /*02a0*/  IMAD.U32 R3, RZ, RZ, UR18 ;  /* 0x00000012ff037e24 */ /* 0x000fe2000f8e00ff */
[----:B------:R-:W-:Y:S04]  /*02b0*/  BSSY.RECONVERGENT B0, `(.L_x_4) ;  /* 0x000000c000007945 */ /* 0x000fe80003800200 */
[C---:B------:R-:W-:Y:S02]  /*02c0*/  ISETP.NE.OR P2, PT, R3.reuse, 0x1, !P1 ;  /* 0x000000010300780c */ /* 0x040fe40004f45670 */
[----:B------:R-:W-:-:S11]  /*02d0*/  ISETP.NE.OR P0, PT, R3, 0x3, !P1 ;  /* 0x000000030300780c */ /* 0x000fd60004f05670 */
[----:B------:R-:W-:Y:S05]  /*02e0*/  @P2 BRA `(.L_x_5) ;  /* 0x0000000000202947 */ /* 0x000fea0003800000 */
[----:B------:R-:W3:Y:S02]  /*02f0*/  LDCU.64 UR4, c[0x0][0x348] ;  /* 0x00006900ff0477ac */ /* 0x000ee40008000a00 */
[----:B---3--:R-:W-:Y:S02]  /*0300*/  UIADD3 UR6, UP1, UPT, UR4, 0x80, URZ ;  /* 0x0000008004067890 */ /* 0x008fe4000ff3e0ff */
[----:B------:R-:W-:Y:S02]  /*0310*/  UIADD3 UR4, UP0, UPT, UR4, 0x180, URZ ;  /* 0x0000018004047890 */ /* 0x000fe4000ff1e0ff */
[----:B------:R-:W-:Y:S02]  /*0320*/  UIADD3.X UR7, UPT, UPT, URZ, UR5, URZ, UP1, !UPT ;  /* 0x00000005ff077290 */ /* 0x000fe40008ffe4ff */
[----:B------:R-:W-:-:S07]  /*0330*/  UIADD3.X UR5, UPT, UPT, URZ, UR5, URZ, UP0, !UPT ;  /* 0x00000005ff057290 */ /* 0x000fce00087fe4ff */
[----:B------:R3:W-:Y:S02]  /*0340*/  UTMACCTL.PF [UR6] ;  /* 0x00000000060079b9 */ /* 0x0007e40008040000 */
[----:B------:R3:W-:Y:S02]  /*0350*/  UTMACCTL.PF [UR4] ;  /* 0x00000000040079b9 */ /* 0x0007e40008040000 */
[----:B---3--:R-:W-:Y:S01]  /*0360*/  NOP ;  /* 0x0000000000007918 */ /* 0x008fe20000000000 */
.L_x_5:
[----:B------:R-:W-:Y:S05]  /*0370*/  BSYNC.RECONVERGENT B0 ;  /* 0x0000000000007941 */ /* 0x000fea0003800200 */
.L_x_4:
[----:B------:R-:W-:Y:S04]  /*0380*/  BSSY.RECONVERGENT B0, `(.L_x_6) ;  /* 0x000000a000007945 */ /* 0x000fe80003800200 */
        /* <DEDUP_REMOVED lines=9> */
.L_x_7:
[----:B------:R-:W-:Y:S05]  /*0420*/  BSYNC.RECONVERGENT B0 ;  /* 0x0000000000007941 */ /* 0x000fea0003800200 */
.L_x_6:
[----:B------:R-:W3:Y:S01]  /*0430*/  LDCU.64 UR4, c[0x0][0x888] ;  /* 0x00011100ff0477ac */ /* 0x000ee20008000a00 */
[----:B------:R-:W-:Y:S02]  /*0440*/  UISETP.EQ.U32.AND UP1, UPT, UR8, URZ, UPT ;  /* 0x000000ff0800728c */ /* 0x000fe4000bf22070 */
[----:B------:R-:W-:Y:S02]  /*0450*/  UPLOP3.LUT UP3, UPT, UPT, UPT, UPT, 0x80, 0x8 ;  /* 0x000000000008789c */ /* 0x000fe40003f6f070 */
[----:B---3--:R-:W-:-:S04]  /*0460*/  UISETP.NE.U32.AND UP0, UPT, UR4, URZ, UPT ;  /* 0x000000ff0400728c */ /* 0x008fc8000bf05070 */
[----:B------:R-:W-:-:S04]  /*0470*/  UISETP.NE.AND.EX UP0, UPT, UR5, URZ, UPT, UP0 ;  /* 0x000000ff0500728c */ /* 0x000fc8000bf05300 */
[----:B------:R-:W-:-:S04]  /*0480*/  UISETP.EQ.OR.EX UP2, UPT, UR9, URZ, !UP0, UP1 ;  /* 0x000000ff0900728c */ /* 0x000fc8000c742710 */
[----:B------:R-:W-:-:S06]  /*0490*/  UP2UR UR4, UPR, URZ, 0x4 ;  /* 0x00000004ff047883 */ /* 0x000fcc0008000000 */
[----:B------:R-:W-:Y:S01]  /*04a0*/  MOV R67, UR4 ;  /* 0x0000000400437c02 */ /* 0x000fe20008000f00 */
[----:B------:R-:W-:Y:S06]  /*04b0*/  BRA.U !UP2, `(.L_x_8) ;  /* 0x000000010a207547 */ /* 0x000fec000b800000 */
[----:B------:R-:W-:Y:S01]  /*04c0*/  UISETP.NE.U32.AND UP1, UPT, UR8, URZ, UPT ;  /* 0x000000ff0800728c */ /* 0x000fe2000bf25070 */
[----:B-----5:R-:W-:Y:S01]  /*04d0*/  FSETP.NEU.AND P0, PT, R26, RZ, PT ;  /* 0x000000ff1a00720b */ /* 0x020fe20003f0d000 */
[----:B------:R-:W-:Y:S02]  /*04e0*/  USEL UR4, URZ, 0xffffffff, UP0 ;  /* 0xffffffffff047887 */ /* 0x000fe40008000000 */
[----:B------:R-:W-:-:S10]  /*04f0*/  UISETP.NE.AND.EX UP1, UPT, UR9, URZ, UPT, UP1 ;  /* 0x000000ff0900728c */ /* 0x000fd4000bf25310 */
[----:B------:R-:W-:Y:S01]  /*0500*/  VOTEU.ANY UP0, P0 ;  /* 0x0000000000ff7886 */ /* 0x000fe20000000100 */
[----:B------:R-:W-:-:S04]  /*0510*/  @!UP1 USEL UR4, URZ, 0xffffffff, UP0 ;  /* 0xffffffffff049887 */ /* 0x000fc80008000000 */
[----:B------:R-:W-:-:S04]  /*0520*/  ULOP3.LUT UR4, UR4, 0x1, URZ, 0xc0, !UPT ;  /* 0x0000000104047892 */ /* 0x000fc8000f8ec0ff */
[----:B------:R-:W-:-:S11]  /*0530*/  UISETP.NE.U32.AND UP3, UPT, UR4, 0x1, UPT ;  /* 0x000000010400788c */ /* 0x000fd6000bf65070 */
.L_x_8:
[----:B------:R-:W3:Y:S01]  /*0540*/  SHFL.IDX PT, R3, R64, RZ, 0x1f ;  /* 0x00001fff40037589 */ /* 0x000ee200000e0000 */
[----:B------:R-:W-:Y:S01]  /*0550*/  R2UR UR4, R2 ;  /* 0x00000000020472ca */ /* 0x000fe200000e0000 */
[----:B------:R-:W-:-:S04]  /*0560*/  UISETP.NE.AND UP0, UPT, UR18, 0x2, UPT ;  /* 0x000000021200788c */ /* 0x000fc8000bf05270 */
[----:B------:R-:W-:-:S08]  /*0570*/  USEL UR40, URZ, 0x1, UP0 ;  /* 0x00000001ff287887 */ /* 0x000fd00008000000 */
[----:B------:R-:W-:-:S06]  /*0580*/  UISETP.EQ.AND UP1, UPT, UR4, URZ, !UP0 ;  /* 0x000000ff0400728c */ /* 0x000fcc000c722270 */
[----:B------:R-:W-:Y:S02]  /*0590*/  PLOP3.LUT P4, PT, P1, PT, UP1, 0x80, 0x8 ;  /* 0x000000000008781c */ /* 0x000fe40000f8f018 */
[----:B---3--:R-:W-:-:S13]  /*05a0*/  ISETP.NE.AND P0, PT, R3, RZ, PT ;  /* 0x000000ff0300720c */ /* 0x008fda0003f05270 */
[----:B------:R-:W-:Y:S05]  /*05b0*/  @P0 BRA `(.L_x_9) ;  /* 0x0000000000540947 */ /* 0x000fea0003800000 */
[----:B------:R-:W-:Y:S01]  /*05c0*/  UMOV UR4, 0x400 ;  /* 0x0000040000047882 */ /* 0x000fe20000000000 */
[----:B------:R-:W-:Y:S01]  /*05d0*/  UMOV UR8, 0x1 ;  /* 0x0000000100087882 */ /* 0x000fe20000000000 */
[----:B------:R-:W-:Y:S01]  /*05e0*/  UMOV UR6, 0x2 ;  /* 0x0000000200067882 */ /* 0x000fe20000000000 */
[----:B------:R-:W-:Y:S02]  /*05f0*/  ULEA UR4, UR61, UR4, 0x18 ;  /* 0x000000043d047291 */ /* 0x000fe4000f8ec0ff */
[----:B------:R-:W-:-:S04]  /*0600*/  UIADD3 UR8, UPT, UPT, -UR8, 0x100000, URZ ;  /* 0x0010000008087890 */ /* 0x000fc8000fffe1ff */
[----:B------:R-:W-:Y:S02]  /*0610*/  USHF.L.U32 UR9, UR8, 0xb, URZ ;  /* 0x0000000b08097899 */ /* 0x000fe400080006ff */
[----:B------:R-:W-:Y:S02]  /*0620*/  USHF.L.U32 UR8, UR8, 0x1, URZ ;  /* 0x0000000108087899 */ /* 0x000fe400080006ff */
[----:B------:R-:W-:-:S04]  /*0630*/  UIADD3 UR6, UPT, UPT, -UR6, 0x100000, URZ ;  /* 0x0010000006067890 */ /* 0x000fc8000fffe1ff */
[----:B------:R-:W-:Y:S02]  /*0640*/  USHF.L.U32 UR7, UR6, 0xb, URZ ;  /* 0x0000000b06077899 */ /* 0x000fe400080006ff */
[----:B------:R-:W-:Y:S01]  /*0650*/  USHF.L.U32 UR6, UR6, 0x1, URZ ;  /* 0x0000000106067899 */ /* 0x000fe200080006ff */
[----:B------:R-:W-:Y:S01]  /*0660*/  ELECT P0, URZ, PT ;  /* 0x0000000000ff782f */ /* 0x000fe20003800000 */
[----:B------:R-:W3:Y:S02]  /*0670*/  FENCE.VIEW.ASYNC.S ;  /* 0x00000000000073c6 */ /* 0x000ee40000000000 */
[----:B---3--:R3:W4:Y:S08]  /*0680*/  SYNCS.EXCH.64 URZ, [UR4], UR8 ;  /* 0x0000000804ff75b2 */ /* 0x0087300008000100 */
[----:B------:R3:W1:Y:S01]  /*0690*/  SYNCS.EXCH.64 URZ, [UR4+0x20], UR6 ;  /* 0x0000200604ff75b2 */ /* 0x0006620008000100 */
[----:B------:R3:W1:Y:S01]  /*06a0*/  SYNCS.EXCH.64 URZ, [UR4+0x8], UR8 ;  /* 0x0000080804ff75b2 */ /* 0x0006620008000100 */
[----:B------:R3:W1:Y:S01]  /*06b0*/  SYNCS.EXCH.64 URZ, [UR4+0x28], UR6 ;  /* 0x0000280604ff75b2 */ /* 0x0006620008000100 */
[----:B------:R3:W1:Y:S01]  /*06c0*/  SYNCS.EXCH.64 URZ, [UR4+0x10], UR8 ;  /* 0x0000100804ff75b2 */ /* 0x0006620008000100 */
[----:B------:R3:W1:Y:S01]  /*06d0*/  SYNCS.EXCH.64 URZ, [UR4+0x30], UR6 ;  /* 0x0000300604ff75b2 */ /* 0x0006620008000100 */
[----:B------:R3:W1:Y:S01]  /*06e0*/  SYNCS.EXCH.64 URZ, [UR4+0x18], UR8 ;  /* 0x0000180804ff75b2 */ /* 0x0006620008000100 */
[----:B------:R3:W1:Y:S01]  /*06f0*/  SYNCS.EXCH.64 URZ, [UR4+0x38], UR6 ;  /* 0x0000380604ff75b2 */ /* 0x0006620008000100 */
[----:B------:R-:W-:Y:S01]  /*0700*/  NOP ;  /* 0x0000000000007918 */ /* 0x000fe20000000000 */
.L_x_9:
[----:B------:R-:W2:Y:S01]  /*0710*/  SHFL.IDX PT, R3, R64, RZ, 0x1f ;  /* 0x00001fff40037589 */ /* 0x000ea200000e0000 */
[----:B------:R-:W-:Y:S01]  /*0720*/  NOP ;  /* 0x0000000000007918 */ /* 0x000fe20000000000 */
[----:B--2---:R-:W-:-:S13]  /*0730*/  ISETP.NE.AND P0, PT, R3, 0x1, PT ;  /* 0x000000010300780c */ /* 0x004fda0003f05270 */
[----:B------:R-:W-:Y:S05]  /*0740*/  @P0 BRA `(.L_x_10) ;  /* 0x00000000004c0947 */ /* 0x000fea0003800000 */
[----:B---3--:R-:W-:Y:S01]  /*0750*/  UMOV UR4, 0x400 ;  /* 0x0000040000047882 */ /* 0x008fe20000000000 */
        /* <DEDUP_REMOVED lines=10> */
[----:B------:R-:W2:Y:S02]  /*0800*/  FENCE.VIEW.ASYNC.S ;  /* 0x00000000000073c6 */ /* 0x000ea40000000000 */
[----:B--2---:R2:W3:Y:S08]  /*0810*/  SYNCS.EXCH.64 URZ, [UR4+0x40], UR8 ;  /* 0x0000400804ff75b2 */ /* 0x0044f00008000100 */
[----:B------:R2:W1:Y:S01]  /*0820*/  SYNCS.EXCH.64 URZ, [UR4+0x58], UR6 ;  /* 0x0000580604ff75b2 */ /* 0x0004620008000100 */
[----:B------:R2:W1:Y:S01]  /*0830*/  SYNCS.EXCH.64 URZ, [UR4+0x48], UR8 ;  /* 0x0000480804ff75b2 */ /* 0x0004620008000100 */
[----:B------:R2:W1:Y:S01]  /*0840*/  SYNCS.EXCH.64 URZ, [UR4+0x60], UR6 ;  /* 0x0000600604ff75b2 */ /* 0x0004620008000100 */
[----:B------:R2:W1:Y:S01]  /*0850*/  SYNCS.EXCH.64 URZ, [UR4+0x50], UR8 ;  /* 0x0000500804ff75b2 */ /* 0x0004620008000100 */
[----:B------:R2:W1:Y:S01]  /*0860*/  SYNCS.EXCH.64 URZ, [UR4+0x68], UR6 ;  /* 0x0000680604ff75b2 */ /* 0x0004620008000100 */
[----:B------:R-:W-:Y:S01]  /*0870*/  NOP ;  /* 0x0000000000007918 */ /* 0x000fe20000000000 */
.L_x_10:
[----:B------:R-:W4:Y:S01]  /*0880*/  SHFL.IDX PT, R3, R64, RZ, 0x1f ;  /* 0x00001fff40037589 */ /* 0x000f2200000e0000 */
[----:B------:R-:W-:Y:S01]  /*0890*/  NOP ;  /* 0x0000000000007918 */ /* 0x000fe20000000000 */
[----:B----4-:R-:W-:-:S13]  /*08a0*/  ISETP.NE.AND P0, PT, R3, 0x3, PT ;  /* 0x000000030300780c */ /* 0x010fda0003f05270 */
[----:B------:R-:W-:Y:S05]  /*08b0*/  @P0 BRA `(.L_x_11) ;  /* 0x00000000002c0947 */ /* 0x000fea0003800000 */
[----:B--23--:R-:W-:Y:S01]  /*08c0*/  UMOV UR6, 0x400 ;  /* 0x0000040000067882 */ /* 0x00cfe20000000000 */
[----:B------:R-:W-:Y:S01]  /*08d0*/  UMOV UR4, 0x20 ;  /* 0x0000002000047882 */ /* 0x000fe20000000000 */
[----:B------:R-:W-:Y:S02]  /*08e0*/  ULEA UR6, UR61, UR6, 0x18 ;  /* 0x000000063d067291 */ /* 0x000fe4000f8ec0ff */
[----:B------:R-:W-:-:S04]  /*08f0*/  UIADD3 UR4, UPT, UPT, -UR4, 0x100000, URZ ;  /* 0x0010000004047890 */ /* 0x000fc8000fffe1ff */
[----:B------:R-:W-:Y:S02]  /*0900*/  USHF.L.U32 UR5, UR4, 0xb, URZ ;  /* 0x0000000b04057899 */ /* 0x000fe400080006ff */
[----:B------:R-:W-:Y:S01]  /*0910*/  USHF.L.U32 UR4, UR4, 0x1, URZ ;  /* 0x0000000104047899 */ /* 0x000fe200080006ff */
[----:B------:R-:W-:Y:S01]  /*0920*/  ELECT P0, URZ, PT ;  /* 0x0000000000ff782f */ /* 0x000fe20003800000 */
[----:B------:R-:W2:Y:S10]  /*0930*/  FENCE.VIEW.ASYNC.S ;  /* 0x00000000000073c6 */ /* 0x000eb40000000000 */
[----:B--2---:R4:W2:Y:S01]  /*0940*/  SYNCS.EXCH.64 URZ, [UR6+0x70], UR4 ;  /* 0x0000700406ff75b2 */ /* 0x0048a20008000100 */
[----:B------:R4:W3:Y:S02]  /*0950*/  SYNCS.EXCH.64 URZ, [UR6+0x78], UR4 ;  /* 0x0000780406ff75b2 */ /* 0x0008e40008000100 */
[----:B----4-:R-:W-:Y:S01]  /*0960*/  NOP ;  /* 0x0000000000007918 */ /* 0x010fe20000000000 */
.L_x_11:
[----:B------:R-:W4:Y:S01]  /*0970*/  SHFL.IDX PT, R3, R64, RZ, 0x1f ;  /* 0x00001fff40037589 */ /* 0x000f2200000e0000 */
[----:B------:R-:W-:Y:S01]  /*0980*/  NOP ;  /* 0x0000000000007918 */ /* 0x000fe20000000000 */
[----:B----4-:R-:W-:-:S13]  /*0990*/  ISETP.NE.AND P0, PT, R3, 0x4, PT ;  /* 0x000000040300780c */ /* 0x010fda0003f05270 */
[----:B------:R-:W-:Y:S05]  /*09a0*/  @P0 BRA `(.L_x_12) ;  /* 0x0000000000480947 */ /* 0x000fea0003800000 */
[----:B--23--:R-:W-:Y:S01]  /*09b0*/  UMOV UR4, 0x3a0 ;  /* 0x000003a000047882 */ /* 0x00cfe20000000000 */
[----:B------:R-:W-:Y:S01]  /*09c0*/  UMOV UR6, 0x400 ;  /* 0x0000040000067882 */ /* 0x000fe20000000000 */
[----:B------:R-:W-:Y:S01]  /*09d0*/  USEL UR4, UR4, 0x320, UP3 ;  /* 0x0000032004047887 */ /* 0x000fe20009800000 */
        /* <DEDUP_REMOVED lines=10> */
[----:B--2---:R4:W2:Y:S08]  /*0a80*/  SYNCS.EXCH.64 URZ, [UR6+0x80], UR8 ;  /* 0x0000800806ff75b2 */ /* 0x0048b00008000100 */
[----:B------:R4:W3:Y:S01]  /*0a90*/  SYNCS.EXCH.64 URZ, [UR6+0x90], UR4 ;  /* 0x0000900406ff75b2 */ /* 0x0008e20008000100 */
[----:B------:R4:W1:Y:S01]  /*0aa0*/  SYNCS.EXCH.64 URZ, [UR6+0x88], UR8 ;  /* 0x0000880806ff75b2 */ /* 0x0008620008000100 */
[----:B------:R4:W1:Y:S02]  /*0ab0*/  SYNCS.EXCH.64 URZ, [UR6+0x98], UR4 ;  /* 0x0000980406ff75b2 */ /* 0x0008640008000100 */
[----:B----4-:R-:W-:Y:S01]  /*0ac0*/  NOP ;  /* 0x0000000000007918 */ /* 0x010fe20000000000 */
.L_x_12:
[----:B------:R-:W4:Y:S01]  /*0ad0*/  SHFL.IDX PT, R3, R64, RZ, 0x1f ;  /* 0x00001fff40037589 */ /* 0x000f2200000e0000 */
[----:B------:R-:W-:Y:S01]  /*0ae0*/  NOP ;  /* 0x0000000000007918 */ /* 0x000fe20000000000 */
[----:B----4-:R-:W-:-:S13]  /*0af0*/  ISETP.NE.AND P0, PT, R3, 0x5, PT ;  /* 0x000000050300780c */ /* 0x010fda0003f05270 */
[----:B------:R-:W-:Y:S05]  /*0b00*/  @P0 BRA `(.L_x_13) ;  /* 0x0000000000540947 */ /* 0x000fea0003800000 */
[----:B--23--:R-:W-:Y:S01]  /*0b10*/  UMOV UR4, 0x400 ;  /* 0x0000040000047882 */ /* 0x00cfe20000000000 */
        /* <DEDUP_REMOVED lines=14> */
[----:B------:R4:W1:Y:S01]  /*0c00*/  SYNCS.EXCH.64 URZ, [UR4+0xc8], UR8 ;  /* 0x0000c80804ff75b2 */ /* 0x0008620008000100 */
[----:B------:R4:W1:Y:S01]  /*0c10*/  SYNCS.EXCH.64 URZ, [UR4+0xb0], UR6 ;  /* 0x0000b00604ff75b2 */ /* 0x0008620008000100 */
[----:B------:R4:W1:Y:S01]  /*0c20*/  SYNCS.EXCH.64 URZ, [UR4+0xd0], UR8 ;  /* 0x0000d00804ff75b2 */ /* 0x0008620008000100 */
[----:B------:R4:W1:Y:S01]  /*0c30*/  SYNCS.EXCH.64 URZ, [UR4+0xb8], UR6 ;  /* 0x0000b80604ff75b2 */ /* 0x0008620008000100 */
[----:B------:R4:W1:Y:S02]  /*0c40*/  SYNCS.EXCH.64 URZ, [UR4+0xd8], UR8 ;  /* 0x0000d80804ff75b2 */ /* 0x0008640008000100 */
[----:B----4-:R-:W-:Y:S01]  /*0c50*/  NOP ;  /* 0x0000000000007918 */ /* 0x010fe20000000000 */
.L_x_13:
[----:B------:R-:W4:Y:S01]  /*0c60*/  SHFL.IDX PT, R3, R64, RZ, 0x1f ;  /* 0x00001fff40037589 */ /* 0x000f2200000e0000 */
[----:B------:R-:W-:Y:S01]  /*0c70*/  ISETP.NE.OR P1, PT, RZ, UR18, !P1 ;  /* 0x00000012ff007c0c */ /* 0x000fe2000cf25670 */
        /* <DEDUP_REMOVED lines=12> */
[----:B------:R4:W3:Y:S01]  /*0d40*/  SYNCS.EXCH.64 URZ, [UR4+0xf0], UR6 ;  /* 0x0000f00604ff75b2 */ /* 0x0008e20008000100 */
[----:B------:R4:W1:Y:S01]  /*0d50*/  SYNCS.EXCH.64 URZ, [UR4+0xe8], UR6 ;  /* 0x0000e80604ff75b2 */ /* 0x0008620008000100 */
[----:B------:R4:W1:Y:S02]  /*0d60*/  SYNCS.EXCH.64 URZ, [UR4+0xf8], UR6 ;  /* 0x0000f80604ff75b2 */ /* 0x0008640008000100 */
[----:B----4-:R-:W-:Y:S01]  /*0d70*/  NOP ;  /* 0x0000000000007918 */ /* 0x010fe20000000000 */
.L_x_14:
[----:B------:R-:W-:Y:S01]  /*0d80*/  VOTEU.ALL UP0, P1 ;  /* 0x0000000000ff7886 */ /* 0x000fe20000800000 */
[----:B--23--:R-:W-:Y:S01]  /*0d90*/  UMOV UR4, 0x20 ;  /* 0x0000002000047882 */ /* 0x00cfe20000000000 */
[----:B------:R-:W2:Y:S01]  /*0da0*/  LDCU UR7, c[0x0][0x36c] ;  /* 0x00006d80ff0777ac */ /* 0x000ea20008000800 */
[----:B------:R-:W-:Y:S01]  /*0db0*/  NOP ;  /* 0x0000000000007918 */ /* 0x000fe20000000000 */
[----:B-1----:R-:W-:Y:S01]  /*0dc0*/  LOP3.LUT R5, R70, 0x1f, RZ, 0xc0, !PT ;  /* 0x0000001f46057812 */ /* 0x002fe200078ec0ff */
[----:B------:R-:W-:Y:S01]  /*0dd0*/  @!UP0 UMOV UR6, 0x400 ;  /* 0x0000040000068882 */ /* 0x000fe20000000000 */
[----:B------:R-:W-:-:S04]  /*0de0*/  @!UP0 UIADD3 UR4, UPT, UPT, -UR4, 0x100000, URZ ;  /* 0x0010000004048890 */ /* 0x000fc8000fffe1ff */
[----:B------:R-:W-:Y:S02]  /*0df0*/  @!UP0 USHF.L.U32 UR5, UR4, 0xb, URZ ;  /* 0x0000000b04058899 */ /* 0x000fe400080006ff */
[----:B------:R-:W-:Y:S02]  /*0e00*/  @!UP0 USHF.L.U32 UR4, UR4, 0x1, URZ ;  /* 0x0000000104048899 */ /* 0x000fe400080006ff */
[----:B------:R-:W-:Y:S01]  /*0e10*/  @!UP0 ULEA UR6, UR61, UR6, 0x18 ;  /* 0x000000063d068291 */ /* 0x000fe2000f8ec0ff */
[----:B------:R-:W-:Y:S01]  /*0e20*/  VOTEU.ALL UP0, P1 ;  /* 0x0000000000ff7886 */ /* 0x000fe20000800000 */
[----:B------:R-:W-:Y:S02]  /*0e30*/  UISETP.NE.AND UP4, UPT, UR18, URZ, UPT ;  /* 0x000000ff1200728c */ /* 0x000fe4000bf85270 */
[----:B--2---:R-:W-:Y:S01]  /*0e40*/  UISETP.EQ.U32.AND UP5, UPT, UR7, 0x1, UPT ;  /* 0x000000010700788c */ /* 0x004fe2000bfa2070 */
[----:B------:R-:W1:Y:S07]  /*0e50*/  FENCE.VIEW.ASYNC.S ;  /* 0x00000000000073c6 */ /* 0x000e6e0000000000 */
[----:B-1----:R1:W2:Y:S01]  /*0e60*/  @!UP0 SYNCS.EXCH.64 URZ, [UR6+0x100], UR4 ;  /* 0x0001000406ff85b2 */ /* 0x0022a20008000100 */
[----:B------:R-:W-:Y:S05]  /*0e70*/  BRA.U !UP5, `(.L_x_15) ;  /* 0x000000010d087547 */ /* 0x000fea000b800000 */
[----:B--2---:R-:W-:Y:S01]  /*0e80*/  UCGABAR_ARV ;  /* 0x00000000000079c7 */ /* 0x004fe20008000000 */
[----:B------:R-:W-:Y:S05]  /*0e90*/  BRA `(.L_x_16) ;  /* 0x0000000000047947 */ /* 0x000fea0003800000 */
.L_x_15:
[----:B--2---:R-:W-:Y:S01]  /*0ea0*/  NOP ;  /* 0x0000000000007918 */ /* 0x004fe20000000000 */
.L_x_16:
[----:B------:R-:W2:Y:S01]  /*0eb0*/  S2UR UR22, SR_CTAID.X ;  /* 0x00000000001679c3 */ /* 0x000ea20000002500 */
[----:B------:R-:W-:-:S05]  /*0ec0*/  CS2R.32 R66, SR_CgaSize ;  /* 0x0000000000427805 */ /* 0x000fca0000008a00 */
[----:B------:R-:W-:-:S05]  /*0ed0*/  IMAD R66, R66, -0xa0, RZ ;  /* 0xffffff6042427824 */ /* 0x000fca00078e02ff */
[----:B-1----:R-:W-:-:S14]  /*0ee0*/  R2UR UR5, R66 ;  /* 0x00000000420572ca */ /* 0x002fdc00000e0000 */
[----:B------:R-:W1:Y:S01]  /*0ef0*/  LDCU UR5, c[0x0][UR5+0x2b0] ;  /* 0x00005600050577ac */ /* 0x000e620008000800 */
[----:B------:R-:W-:Y:S02]  /*0f00*/  R2UR UR10, R2 ;  /* 0x00000000020a72ca */ /* 0x000fe400000e0000 */
[----:B------:R-:W-:-:S05]  /*0f10*/  CS2R.32 R66, SR_CgaSize ;  /* 0x0000000000427805 */ /* 0x000fca0000008a00 */
[----:B------:R-:W-:-:S05]  /*0f20*/  IMAD R66, R66, -0xa0, RZ ;  /* 0xffffff6042427824 */ /* 0x000fca00078e02ff */
[----:B------:R-:W-:-:S14]  /*0f30*/  R2UR UR4, R66 ;  /* 0x00000000420472ca */ /* 0x000fdc00000e0000 */
[----:B------:R-:W3:Y:S01]  /*0f40*/  LDCU UR4, c[0x0][UR4+0x2b4] ;  /* 0x00005680040477ac */ /* 0x000ee20008000800 */
[----:B------:R-:W4:Y:S01]  /*0f50*/  S2UR UR7, SR_CTAID.Y ;  /* 0x00000000000779c3 */ /* 0x000f220000002600 */
[----:B------:R-:W-:-:S05]  /*0f60*/  CS2R.32 R66, SR_CgaSize ;  /* 0x0000000000427805 */ /* 0x000fca0000008a00 */
[----:B------:R-:W-:-:S05]  /*0f70*/  IMAD R66, R66, -0xa0, RZ ;  /* 0xffffff6042427824 */ /* 0x000fca00078e02ff */
[----:B------:R-:W-:-:S14]  /*0f80*/  R2UR UR8, R66 ;  /* 0x00000000420872ca */ /* 0x000fdc00000e0000 */
[----:B------:R-:W3:Y:S01]  /*0f90*/  LDCU UR8, c[0x0][UR8+0x2a0] ;  /* 0x00005400080877ac */ /* 0x000ee20008000800 */
[----:B------:R-:W-:-:S05]  /*0fa0*/  CS2R.32 R66, SR_CgaSize ;  /* 0x0000000000427805 */ /* 0x000fca0000008a00 */
[----:B------:R-:W-:-:S05]  /*0fb0*/  IMAD R66, R66, -0xa0, RZ ;  /* 0xffffff6042427824 */ /* 0x000fca00078e02ff */
[----:B------:R-:W-:-:S14]  /*0fc0*/  R2UR UR9, R66 ;  /* 0x00000000420972ca */ /* 0x000fdc00000e0000 */
[----:B------:R-:W3:Y:S01]  /*0fd0*/  LDCU UR9, c[0x0][UR9+0x2a4] ;  /* 0x00005480090977ac */ /* 0x000ee20008000800 */
[----:B------:R-:W3:Y:S01]  /*0fe0*/  S2UR UR60, SR_CTAID.Z ;  /* 0x00000000003c79c3 */ /* 0x000ee20000002700 */
[----:B------:R-:W-:Y:S01]  /*0ff0*/  UISETP.GT.U32.AND UP0, UPT, UR10, 0xffff, UPT ;  /* 0x0000ffff0a00788c */ /* 0x000fe2000bf04070 */
[----:B------:R-:W3:Y:S01]  /*1000*/  LDCU UR19, c[0x0][0xb24] ;  /* 0x00016480ff1377ac */ /* 0x000ee20008000800 */
[----:B------:R-:W-:Y:S01]  /*1010*/  USHF.L.U32 UR31, UR61, 0x9, URZ ;  /* 0x000000093d1f7899 */ /* 0x000fe200080006ff */
[----:B--2---:R-:W-:Y:S01]  /*1020*/  I2FP.F32.U32 R4, UR22 ;  /* 0x0000001600047c45 */ /* 0x004fe20008201000 */
[----:B------:R-:W-:Y:S01]  /*1030*/  UMOV UR29, 0x5 ;  /* 0x00000005001d7882 */ /* 0x000fe20000000000 */
[----:B------:R-:W2:Y:S03]  /*1040*/  LDCU UR39, c[0x0][0xb24] ;  /* 0x00016480ff2777ac */ /* 0x000ea60008000800 */
[----:B-1----:R-:W-:Y:S01]  /*1050*/  FMUL R4, R4, UR5 ;  /* 0x0000000504047c20 */ /* 0x002fe20008400000 */
[----:B------:R-:W-:Y:S01]  /*1060*/  USEL UR5, UR10, 0xffff, !UP0 ;  /* 0x0000ffff0a057887 */ /* 0x000fe2000c000000 */
[----:B----4-:R-:W-:Y:S01]  /*1070*/  I2FP.F32.U32 R3, UR7 ;  /* 0x0000000700037c45 */ /* 0x010fe20008201000 */
[----:B------:R-:W1:Y:S03]  /*1080*/  LDCU UR28, c[0x0][0xb30] ;  /* 0x00016600ff1c77ac */ /* 0x000e660008000800 */
[----:B------:R-:W4:Y:S01]  /*1090*/  F2I.U32.TRUNC.NTZ R4, R4 ;  /* 0x0000000400047305 */ /* 0x000f22000020f000 */
[----:B---3--:R-:W-:Y:S01]  /*10a0*/  FMUL R3, R3, UR4 ;  /* 0x0000000403037c20 */ /* 0x008fe20008400000 */
[----:B------:R-:W-:-:S02]  /*10b0*/  ULOP3.LUT UR30, UR5, 0xffff, URZ, 0xc0, !UPT ;  /* 0x0000ffff051e7892 */ /* 0x000fc4000f8ec0ff */
[----:B------:R-:W-:Y:S01]  /*10c0*/  UISETP.GE.AND UP2, UPT, UR19, 0x1, UPT ;  /* 0x000000011300788c */ /* 0x000fe2000bf46270 */
[----:B------:R-:W-:-:S03]  /*10d0*/  UMOV UR21, UR7 ;  /* 0x0000000700157c82 */ /* 0x000fc60008000000 */
[----:B------:R-:W3:Y:S01]  /*10e0*/  F2I.U32.TRUNC.NTZ R3, R3 ;  /* 0x0000000300037305 */ /* 0x000ee2000020f000 */
[----:B------:R-:W-:Y:S01]  /*10f0*/  UMOV UR20, UR22 ;  /* 0x0000001600147c82 */ /* 0x000fe20008000000 */
[----:B----4-:R-:W-:Y:S02]  /*1100*/  R2UR UR4, R4 ;  /* 0x00000000040472ca */ /* 0x010fe400000e0000 */
[----:B------:R-:W-:Y:S02]  /*1110*/  PRMT R4, RZ, 0x7610, R4 ;  /* 0x00007610ff047816 */ /* 0x000fe40000000004 */
[----:B---3--:R-:W-:Y:S02]  /*1120*/  R2UR UR6, R3 ;  /* 0x00000000030672ca */ /* 0x008fe400000e0000 */
[----:B------:R-:W-:-:S07]  /*1130*/  PRMT R3, RZ, 0x7610, R3 ;  /* 0x00007610ff037816 */ /* 0x000fce0000000003 */
[----:B------:R-:W-:-:S04]  /*1140*/  UIADD3 UR5, UPT, UPT, -UR4, URZ, URZ ;  /* 0x000000ff04057290 */ /* 0x000fc8000fffe1ff */
[----:B------:R-:W-:Y:S02]  /*1150*/  UIMAD UR5, UR8, UR5, UR22 ;  /* 0x00000005080572a4 */ /* 0x000fe4000f8e0216 */
[----:B------:R-:W-:-:S04]  /*1160*/  UIADD3 UR4, UPT, UPT, -UR6, URZ, URZ ;  /* 0x000000ff06047290 */ /* 0x000fc8000fffe1ff */
[----:B------:R-:W-:Y:S01]  /*1170*/  IMAD.U32 R66, RZ, RZ, UR5 ;  /* 0x00000005ff427e24 */ /* 0x000fe2000f8e00ff */
[----:B------:R-:W-:-:S06]  /*1180*/  UIMAD UR4, UR9, UR4, UR7 ;  /* 0x00000004090472a4 */ /* 0x000fcc000f8e0207 */
[----:B------:R-:W-:Y:S01]  /*1190*/  IMAD.U32 R65, RZ, RZ, UR4 ;  /* 0x00000004ff417e24 */ /* 0x000fe2000f8e00ff */
[----:B-12---:R-:W-:Y:S06]  /*11a0*/  BRA.U UP4, `(.L_x_17) ;  /* 0x0000000104447547 */ /* 0x006fec000b800000 */
[----:B------:R-:W-:Y:S02]  /*11b0*/  R2UR UR4, R66 ;  /* 0x00000000420472ca */ /* 0x000fe400000e0000 */
[----:B------:R-:W-:-:S11]  /*11c0*/  R2UR UR8, R65 ;  /* 0x00000000410872ca */ /* 0x000fd600000e0000 */
[----:B------:R-:W-:Y:S02]  /*11d0*/  UISETP.GT.U32.AND UP0, UPT, UR4, 0x1, UPT ;  /* 0x000000010400788c */ /* 0x000fe4000bf04070 */
[----:B------:R-:W-:Y:S02]  /*11e0*/  ULOP3.LUT UR4, UR4, 0xfffffffe, URZ, 0xc0, !UPT ;  /* 0xfffffffe04047892 */ /* 0x000fe4000f8ec0ff */
[----:B------:R-:W-:Y:S02]  /*11f0*/  UISETP.NE.AND UP1, UPT, UR8, URZ, UP0 ;  /* 0x000000ff0800728c */ /* 0x000fe40008725270 */
[----:B------:R-:W-:Y:S02]  /*1200*/  UISETP.NE.AND UP0, UPT, UR8, 0x1, UP0 ;  /* 0x000000010800788c */ /* 0x000fe40008705270 */
[----:B------:R-:W-:Y:S02]  /*1210*/  USEL UR7, URZ, 0x1, UP1 ;  /* 0x00000001ff077887 */ /* 0x000fe40008800000 */
[----:B------:R-:W-:-:S02]  /*1220*/  USEL UR6, URZ, 0x4, UP0 ;  /* 0x00000004ff067887 */ /* 0x000fc40008000000 */
[----:B------:R-:W-:Y:S02]  /*1230*/  USEL UR5, URZ, 0x2, UP1 ;  /* 0x00000002ff057887 */ /* 0x000fe40008800000 */
[----:B------:R-:W-:Y:S02]  /*1240*/  ULEA UR4, UR8, UR4, 0x1 ;  /* 0x0000000408047291 */ /* 0x000fe4000f8e08ff */
[----:B------:R-:W-:Y:S02]  /*1250*/  USEL UR8, URZ, 0x8, UP0 ;  /* 0x00000008ff087887 */ /* 0x000fe40008000000 */
[----:B------:R-:W-:-:S03]  /*1260*/  UIADD3 UR5, UPT, UPT, UR5, UR6, UR7 ;  /* 0x0000000605057290 */ /* 0x000fc6000fffe007 */
[----:B------:R-:W-:Y:S01]  /*1270*/  UMOV UR6, 0x3 ;  /* 0x0000000300067882 */ /* 0x000fe20000000000 */
[----:B------:R-:W-:Y:S02]  /*1280*/  UIADD3 UR5, UPT, UPT, UR5, UR8, URZ ;  /* 0x0000000805057290 */ /* 0x000fe4000fffe0ff */
[----:B------:R-:W-:-:S04]  /*1290*/  USHF.L.U32 UR4, UR6, UR4, URZ ;  /* 0x0000000406047299 */ /* 0x000fc800080006ff */
[----:B------:R-:W-:Y:S02]  /*12a0*/  IMAD.U32 R4, RZ, RZ, UR5 ;  /* 0x00000005ff047e24 */ /* 0x000fe4000f8e00ff */
[----:B------:R-:W-:Y:S02]  /*12b0*/  IMAD.U32 R3, RZ, RZ, UR4 ;  /* 0x00000004ff037e24 */ /* 0x000fe4000f8e00ff */
.L_x_17:
[----:B------:R-:W-:Y:S05]  /*12c0*/  BRA.U !UP2, `(.L_x_18) ;  /* 0x000000010ad47547 */ /* 0x000fea000b800000 */
[----:B------:R-:W1:Y:S01]  /*12d0*/  LDCU.128 UR24, c[0x0][0xb10] ;  /* 0x00016200ff1877ac */ /* 0x000e620008000c00 */
[----:B------:R-:W2:Y:S01]  /*12e0*/  LDCU UR6, c[0x0][0x370] ;  /* 0x00006e00ff0677ac */ /* 0x000ea20008000800 */
[----:B------:R-:W3:Y:S01]  /*12f0*/  LDCU UR5, c[0x0][0x374] ;  /* 0x00006e80ff0577ac */ /* 0x000ee20008000800 */
[----:B------:R-:W4:Y:S01]  /*1300*/  LDCU UR23, c[0x0][0xb0c] ;  /* 0x00016180ff1777ac */ /* 0x000f220008000800 */
[----:B------:R-:W4:Y:S01]  /*1310*/  LDCU UR4, c[0x0][0xb20] ;  /* 0x00016400ff0477ac */ /* 0x000f220008000800 */
[----:B------:R-:W4:Y:S01]  /*1320*/  LDCU.64 UR8, c[0x0][0xb28] ;  /* 0x00016500ff0877ac */ /* 0x000f220008000a00 */
[----:B-1----:R-:W-:Y:S02]  /*1330*/  UISETP.NE.AND UP0, UPT, UR26, 0x1, UPT ;  /* 0x000000011a00788c */ /* 0x002fe4000bf05270 */
[----:B---3--:R-:W-:Y:S02]  /*1340*/  UIMAD.WIDE.U32 UR10, UR5, UR27, URZ ;  /* 0x0000001b050a72a5 */ /* 0x008fe4000f8e00ff */
[----:B--2---:R-:W-:-:S02]  /*1350*/  UIMAD.WIDE.U32 UR12, UR6, UR24, URZ ;  /* 0x00000018060c72a5 */ /* 0x004fc4000f8e00ff */
[----:B----4-:R-:W-:Y:S02]  /*1360*/  UISETP.NE.AND UP1, UPT, UR23, 0x1, UPT ;  /* 0x000000011700788c */ /* 0x010fe4000bf25270 */
[----:B------:R-:W-:Y:S01]  /*1370*/  UISETP.NE.AND UP2, UPT, UR19, 0x1, UPT ;  /* 0x000000011300788c */ /* 0x000fe2000bf45270 */
[----:B------:R-:W-:Y:S02]  /*1380*/  UMOV UR10, UR11 ;  /* 0x0000000b000a7c82 */ /* 0x000fe40008000000 */
[----:B------:R-:W-:Y:S01]  /*1390*/  UMOV UR12, UR13 ;  /* 0x0000000d000c7c82 */ /* 0x000fe20008000000 */
[----:B------:R-:W-:Y:S02]  /*13a0*/  @UP0 USHF.R.U32.HI UR5, URZ, UR4, UR10 ;  /* 0x00000004ff050299 */ /* 0x000fe4000801160a */
[----:B------:R-:W-:Y:S02]  /*13b0*/  UIMAD.WIDE.U32 UR16, UR21, UR27, URZ ;  /* 0x0000001b151072a5 */ /* 0x000fe4000f8e00ff */
[----:B------:R-:W-:-:S02]  /*13c0*/  UIMAD.WIDE.U32 UR10, UR5, UR8, URZ ;  /* 0x00000008050a72a5 */ /* 0x000fc4000f8e00ff */
[----:B------:R-:W-:Y:S02]  /*13d0*/  @UP1 USHF.R.U32.HI UR6, URZ, UR25, UR12 ;  /* 0x00000019ff061299 */ /* 0x000fe4000801160c */
[----:B------:R-:W-:Y:S02]  /*13e0*/  UIMAD.WIDE.U32 UR14, UR22, UR24, URZ ;  /* 0x00000018160e72a5 */ /* 0x000fe4000f8e00ff */
[----:B------:R-:W-:Y:S01]  /*13f0*/  UIMAD.WIDE.U32 UR12, UR6, UR8, URZ ;  /* 0x00000008060c72a5 */ /* 0x000fe2000f8e00ff */
[----:B------:R-:W-:Y:S01]  /*1400*/  UMOV UR16, UR17 ;  /* 0x0000001100107c82 */ /* 0x000fe20008000000 */
[----:B------:R-:W-:Y:S01]  /*1410*/  UMOV UR10, UR11 ;  /* 0x0000000b000a7c82 */ /* 0x000fe20008000000 */
[----:B------:R-:W-:Y:S02]  /*1420*/  USHF.R.U32.HI UR16, URZ, UR4, UR16 ;  /* 0x00000004ff107299 */ /* 0x000fe40008011610 */
[----:B------:R-:W-:Y:S02]  /*1430*/  @UP2 USHF.R.U32.HI UR5, URZ, UR9, UR10 ;  /* 0x00000009ff052299 */ /* 0x000fe4000801160a */
[----:B------:R-:W-:Y:S01]  /*1440*/  UMOV UR7, UR13 ;  /* 0x0000000d00077c82 */ /* 0x000fe20008000000 */
[----:B------:R-:W-:Y:S01]  /*1450*/  UMOV UR14, UR15 ;  /* 0x0000000f000e7c82 */ /* 0x000fe20008000000 */
[----:B------:R-:W-:-:S02]  /*1460*/  @UP2 USHF.R.U32.HI UR6, URZ, UR9, UR7 ;  /* 0x00000009ff062299 */ /* 0x000fc40008011607 */
[----:B------:R-:W-:Y:S02]  /*1470*/  USHF.R.U32.HI UR14, URZ, UR25, UR14 ;  /* 0x00000019ff0e7299 */ /* 0x000fe4000801160e */
[----:B------:R-:W-:Y:S02]  /*1480*/  USEL UR4, UR21, UR16, !UP0 ;  /* 0x0000001015047287 */ /* 0x000fe4000c000000 */
[----:B------:R-:W-:Y:S02]  /*1490*/  UIMAD UR7, UR5, UR19, URZ ;  /* 0x00000013050772a4 */ /* 0x000fe4000f8e02ff */
[----:B------:R-:W-:Y:S02]  /*14a0*/  USEL UR5, UR22, UR14, !UP1 ;  /* 0x0000000e16057287 */ /* 0x000fe4000c800000 */
[----:B------:R-:W-:Y:S02]  /*14b0*/  UIMAD UR12, UR6, UR19, URZ ;  /* 0x00000013060c72a4 */ /* 0x000fe4000f8e02ff */
[----:B------:R-:W-:-:S02]  /*14c0*/  UISETP.GE.AND UP0, UPT, UR4, UR7, UPT ;  /* 0x000000070400728c */ /* 0x000fc4000bf06270 */
[----:B------:R-:W-:Y:S02]  /*14d0*/  UIMAD.WIDE.U32 UR10, UR4, UR8, URZ ;  /* 0x00000008040a72a5 */ /* 0x000fe4000f8e00ff */
[----:B------:R-:W-:Y:S02]  /*14e0*/  UISETP.GE.OR UP0, UPT, UR5, UR12, UP0 ;  /* 0x0000000c0500728c */ /* 0x000fe40008706670 */
[----:B------:R-:W-:Y:S02]  /*14f0*/  UIMAD.WIDE.U32 UR12, UR5, UR8, URZ ;  /* 0x00000008050c72a5 */ /* 0x000fe4000f8e00ff */
[----:B------:R-:W-:Y:S01]  /*1500*/  UIADD3 UR10, UPT, UPT, -UR4, URZ, URZ ;  /* 0x000000ff040a7290 */ /* 0x000fe2000fffe1ff */
[----:B------:R-:W-:Y:S01]  /*1510*/  UMOV UR8, UR11 ;  /* 0x0000000b00087c82 */ /* 0x000fe20008000000 */
[----:B------:R-:W-:Y:S02]  /*1520*/  UIADD3 UR20, UPT, UPT, -UR5, URZ, URZ ;  /* 0x000000ff05147290 */ /* 0x000fe4000fffe1ff */
[----:B------:R-:W-:-:S03]  /*1530*/  USHF.R.U32.HI UR8, URZ, UR9, UR8 ;  /* 0x00000009ff087299 */ /* 0x000fc60008011608 */
[----:B------:R-:W-:Y:S01]  /*1540*/  @!UP0 UMOV UR7, UR13 ;  /* 0x0000000d00078c82 */ /* 0x000fe20008000000 */
[----:B------:R-:W-:Y:S02]  /*1550*/  UIMAD UR21, UR26, UR10, UR21 ;  /* 0x0000000a1a1572a4 */ /* 0x000fe4000f8e0215 */
[----:B------:R-:W-:Y:S02]  /*1560*/  USEL UR8, UR4, UR8, !UP2 ;  /* 0x0000000804087287 */ /* 0x000fe4000d000000 */
[----:B------:R-:W-:Y:S02]  /*1570*/  @!UP0 USHF.R.U32.HI UR7, URZ, UR9, UR7 ;  /* 0x00000009ff078299 */ /* 0x000fe40008011607 */
[----:B------:R-:W-:Y:S02]  /*1580*/  UIADD3 UR9, UPT, UPT, -UR8, URZ, URZ ;  /* 0x000000ff08097290 */ /* 0x000fe4000fffe1ff */
[----:B------:R-:W-:Y:S02]  /*1590*/  @!UP0 USEL UR7, UR5, UR7, !UP2 ;  /* 0x0000000705078287 */ /* 0x000fe4000d000000 */
[----:B------:R-:W-:-:S02]  /*15a0*/  UIMAD UR9, UR19, UR9, UR4 ;  /* 0x00000009130972a4 */ /* 0x000fc4000f8e0204 */
[----:B------:R-:W-:Y:S02]  /*15b0*/  @!UP0 UIADD3 UR8, UPT, UPT, UR8, -UR7, URZ ;  /* 0x8000000708088290 */ /* 0x000fe4000fffe0ff */
[----:B------:R-:W-:Y:S02]  /*15c0*/  @!UP0 UIMAD UR6, UR9, UR6, UR7 ;  /* 0x00000006090682a4 */ /* 0x000fe4000f8e0207 */
[----:B------:R-:W-:Y:S02]  /*15d0*/  @!UP0 UIMAD UR4, UR8, UR19, UR5 ;  /* 0x00000013080482a4 */ /* 0x000fe4000f8e0205 */
[----:B------:R-:W-:Y:S02]  /*15e0*/  UIMAD UR20, UR23, UR20, UR22 ;  /* 0x00000014171472a4 */ /* 0x000fe4000f8e0216 */
[----:B------:R-:W-:Y:S01]  /*15f0*/  UIMAD UR21, UR4, UR26, UR21 ;  /* 0x0000001a041572a4 */ /* 0x000fe2000f8e0215 */
[----:B------:R-:W-:Y:S02]  /*1600*/  @!UP0 UMOV UR5, UR6 ;  /* 0x0000000600058c82 */ /* 0x000fe40008000000 */
[----:B------:R-:W-:-:S12]  /*1610*/  UIMAD UR20, UR5, UR23, UR20 ;  /* 0x00000017051472a4 */ /* 0x000fd8000f8e0214 */
.L_x_18:
[----:B------:R-:W-:Y:S02]  /*1620*/  UISETP.NE.AND UP1, UPT, UR28, 0x1, UPT ;  /* 0x000000011c00788c */ /* 0x000fe4000bf25270 */
[----:B------:R-:W-:Y:S02]  /*1630*/  UISETP.NE.AND UP0, UPT, UR18, 0x2, UPT ;  /* 0x000000021200788c */ /* 0x000fe4000bf05270 */
[----:B------:R-:W-:Y:S02]  /*1640*/  ULOP3.LUT UR31, UR31, 0x400, URZ, 0xc0, !UPT ;  /* 0x000004001f1f7892 */ /* 0x000fe4000f8ec0ff */
[----:B------:R-:W-:-:S03]  /*1650*/  USHF.L.U32 UR30, UR29, UR30, URZ ;  /* 0x0000001e1d1e7299 */ /* 0x000fc600080006ff */
[----:B------:R-:W-:Y:S09]  /*1660*/  BRA.U UP1, `(.L_x_19) ;  /* 0x0000000101447547 */ /* 0x000ff2000b800000 */
[----:B------:R-:W1:Y:S01]  /*1670*/  LDCU.128 UR8, c[0x0][0xb10] ;  /* 0x00016200ff0877ac */ /* 0x000e620008000c00 */
[----:B------:R-:W2:Y:S01]  /*1680*/  LDCU UR12, c[0x0][0xb0c] ;  /* 0x00016180ff0c77ac */ /* 0x000ea20008000800 */
[----:B------:R-:W3:Y:S01]  /*1690*/  LDCU UR13, c[0x0][0xb20] ;  /* 0x00016400ff0d77ac */ /* 0x000ee20008000800 */
[----:B-1----:R-:W-:Y:S02]  /*16a0*/  UIMAD.WIDE.U32 UR6, UR20, UR8, URZ ;  /* 0x00000008140672a5 */ /* 0x002fe4000f8e00ff */
[----:B------:R-:W-:Y:S02]  /*16b0*/  UIMAD.WIDE.U32 UR4, UR21, UR11, URZ ;  /* 0x0000000b150472a5 */ /* 0x000fe4000f8e00ff */
[----:B--2---:R-:W-:Y:S02]  /*16c0*/  UISETP.NE.AND UP2, UPT, UR12, 0x1, UPT ;  /* 0x000000010c00788c */ /* 0x004fe4000bf45270 */
[----:B------:R-:W-:Y:S01]  /*16d0*/  UISETP.NE.AND UP1, UPT, UR10, 0x1, UPT ;  /* 0x000000010a00788c */ /* 0x000fe2000bf25270 */
[----:B------:R-:W-:-:S02]  /*16e0*/  UMOV UR6, UR7 ;  /* 0x0000000700067c82 */ /* 0x000fc40008000000 */
[----:B------:R-:W-:Y:S01]  /*16f0*/  UMOV UR4, UR5 ;  /* 0x0000000500047c82 */ /* 0x000fe20008000000 */
[----:B------:R-:W-:Y:S02]  /*1700*/  USHF.R.U32.HI UR6, URZ, UR9, UR6 ;  /* 0x00000009ff067299 */ /* 0x000fe40008011606 */
[----:B---3--:R-:W-:Y:S02]  /*1710*/  USHF.R.U32.HI UR4, URZ, UR13, UR4 ;  /* 0x0000000dff047299 */ /* 0x008fe40008011604 */
[----:B------:R-:W-:Y:S02]  /*1720*/  USEL UR5, UR20, UR6, !UP2 ;  /* 0x0000000614057287 */ /* 0x000fe4000d000000 */
[----:B------:R-:W-:-:S04]  /*1730*/  USEL UR4, UR21, UR4, !UP1 ;  /* 0x0000000415047287 */ /* 0x000fc8000c800000 */
[----:B------:R-:W-:Y:S02]  /*1740*/  UIADD3 UR6, UPT, UPT, -UR4, UR5, URZ ;  /* 0x0000000504067290 */ /* 0x000fe4000fffe1ff */
[----:B------:R-:W-:Y:S02]  /*1750*/  UIADD3 UR4, UPT, UPT, UR4, -UR5, URZ ;  /* 0x8000000504047290 */ /* 0x000fe4000fffe0ff */
[----:B------:R-:W-:Y:S02]  /*1760*/  UIMAD UR21, UR6, UR10, UR21 ;  /* 0x0000000a061572a4 */ /* 0x000fe4000f8e0215 */
[----:B------:R-:W-:-:S12]  /*1770*/  UIMAD UR20, UR4, UR12, UR20 ;  /* 0x0000000c041472a4 */ /* 0x000fd8000f8e0214 */
.L_x_19:
[----:B------:R-:W-:Y:S05]  /*1780*/  BRA.U !UP5, `(.L_x_20) ;  /* 0x000000010d0c7547 */ /* 0x000fea000b800000 */
[----:B------:R-:W-:Y:S01]  /*1790*/  UCGABAR_WAIT ;  /* 0x0000000000007dc7 */ /* 0x000fe20008000000 */
[----:B------:R-:W-:Y:S01]  /*17a0*/  CCTL.IVALL ;  /* 0x00000000ff00798f */ /* 0x000fe20002000000 */
[----:B------:R-:W-:Y:S05]  /*17b0*/  BRA `(.L_x_21) ;  /* 0x0000000000047947 */ /* 0x000fea0003800000 */
.L_x_20:
[----:B------:R-:W-:Y:S06]  /*17c0*/  BAR.SYNC.DEFER_BLOCKING 0x0 ;  /* 0x0000000000007b1d */ /* 0x000fec0000010000 */
.L_x_21:
[----:B------:R-:W-:Y:S05]  /*17d0*/  BRA.U UP0, `(.L_x_22) ;  /* 0x0000001900207547 */ /* 0x000fea000b800000 */
[----:B------:R-:W1:Y:S01]  /*17e0*/  LDCU UR6, c[0x0][0x38c] ;  /* 0x00007180ff0677ac */ /* 0x000e620008000800 */
[----:B------:R-:W-:Y:S01]  /*17f0*/  PLOP3.LUT P2, PT, PT, PT, UP3, 0x80, 0x8 ;  /* 0x000000000008781c */ /* 0x000fe20003f4f038 */
[----:B------:R-:W-:Y:S01]  /*1800*/  IMAD.MOV.U32 R12, RZ, RZ, 0x1 ;  /* 0x00000001ff0c7424 */ /* 0x000fe200078e00ff */
[----:B------:R-:W-:Y:S01]  /*1810*/  ISETP.NE.AND P3, PT, R5, RZ, P4 ;  /* 0x000000ff0500720c */ /* 0x000fe20002765270 */
[----:B------:R-:W-:Y:S01]  /*1820*/  USHF.L.U32 UR7, UR22, 0x6, URZ ;  /* 0x0000000616077899 */ /* 0x000fe200080006ff */
[----:B------:R-:W-:Y:S01]  /*1830*/  PLOP3.LUT P2, PT, P2, PT, PT, 0x8, 0x80 ;  /* 0x000000000080781c */ /* 0x000fe2000174e170 */
[----:B------:R-:W-:Y:S01]  /*1840*/  USHF.L.U32 UR69, UR22, 0x5, URZ ;  /* 0x0000000516457899 */ /* 0x000fe200080006ff */
[----:B------:R-:W-:Y:S01]  /*1850*/  CS2R R10, SRZ ;  /* 0x00000000000a7805 */ /* 0x000fe2000001ff00 */
[----:B------:R-:W-:Y:S01]  /*1860*/  UISETP.NE.AND UP1, UPT, UR18, URZ, UPT ;  /* 0x000000ff1200728c */ /* 0x000fe2000bf25270 */
[----:B------:R-:W-:Y:S01]  /*1870*/  IMAD.MOV.U32 R9, RZ, RZ, RZ ;  /* 0x000000ffff097224 */ /* 0x000fe200078e00ff */
[----:B------:R-:W2:Y:S01]  /*1880*/  LDCU UR63, c[0x0][0x370] ;  /* 0x00006e00ff3f77ac */ /* 0x000ea20008000800 */
[----:B------:R-:W-:Y:S01]  /*1890*/  IMAD.MOV.U32 R8, RZ, RZ, 0x1 ;  /* 0x00000001ff087424 */ /* 0x000fe200078e00ff */
[----:B------:R-:W3:Y:S01]  /*18a0*/  LDCU.64 UR54, c[0x0][0x348] ;  /* 0x00006900ff3677ac */ /* 0x000ee20008000a00 */
[----:B-1----:R-:W-:-:S02]  /*18b0*/  UIADD3 UR5, UPT, UPT, UR6, 0x7f, URZ ;  /* 0x0000007f06057890 */ /* 0x002fc4000fffe0ff */
[----:B------:R-:W-:Y:S02]  /*18c0*/  UIADD3 UR70, UPT, UPT, UR6, 0xfe, URZ ;  /* 0x000000fe06467890 */ /* 0x000fe4000fffe0ff */
[----:B------:R-:W-:Y:S01]  /*18d0*/  USHF.R.S32.HI UR4, URZ, 0x1f, UR5 ;  /* 0x0000001fff047899 */ /* 0x000fe20008011405 */
[----:B------:R-:W1:Y:S03]  /*18e0*/  LDCU UR62, c[0x0][0x374] ;  /* 0x00006e80ff3e77ac */ /* 0x000e660008000800 */
[----:B------:R-:W-:Y:S02]  /*18f0*/  ULEA.HI UR4, UR4, UR5, URZ, 0x7 ;  /* 0x0000000504047291 */ /* 0x000fe4000f8f38ff */
[----:B------:R-:W-:Y:S02]  /*1900*/  UIADD3 UR5, UPT, UPT, UR6, -0x1, URZ ;  /* 0xffffffff06057890 */ /* 0x000fe4000fffe0ff */
[----:B------:R-:W-:-:S02]  /*1910*/  USHF.R.S32.HI UR65, URZ, 0x7, UR4 ;  /* 0x00000007ff417899 */ /* 0x000fc40008011404 */
[----:B------:R-:W-:Y:S02]  /*1920*/  UISETP.GE.U32.AND UP2, UPT, UR5, -0xff, UPT ;  /* 0xffffff010500788c */ /* 0x000fe4000bf46070 */
[----:B------:R-:W-:Y:S02]  /*1930*/  UISETP.LT.U32.AND UP0, UPT, UR65, 0x4, UPT ;  /* 0x000000044100788c */ /* 0x000fe4000bf01070 */
[----:B------:R-:W-:Y:S02]  /*1940*/  ULOP3.LUT UR5, UR7, 0x40, URZ, 0xc0, !UPT ;  /* 0x0000004007057892 */ /* 0x000fe4000f8ec0ff */
[----:B------:R-:W-:Y:S02]  /*1950*/  USEL UR64, UR65, 0x4, UP0 ;  /* 0x0000000441407887 */ /* 0x000fe40008000000 */
[----:B------:R-:W-:Y:S02]  /*1960*/  ULOP3.LUT UR69, UR69, 0x20, URZ, 0xc0, !UPT ;  /* 0x0000002045457892 */ /* 0x000fe4000f8ec0ff */
[----:B------:R-:W-:-:S02]  /*1970*/  UIADD3 UR4, UPT, UPT, UR64, -0x1, URZ ;  /* 0xffffffff40047890 */ /* 0x000fc4000fffe0ff */
[----:B------:R-:W-:Y:S02]  /*1980*/  @UP2 UIADD3 UR4, UPT, UPT, UR64, URZ, URZ ;  /* 0x000000ff40042290 */ /* 0x000fe4000fffe0ff */
[----:B------:R-:W-:Y:S02]  /*1990*/  USEL UR37, UR40, 0x2, UP1 ;  /* 0x0000000228257887 */ /* 0x000fe40008800000 */
[----:B------:R-:W-:Y:S02]  /*19a0*/  ULEA.HI UR67, UR31, UR5, URZ, 0x1b ;  /* 0x000000051f437291 */ /* 0x000fe4000f8fd8ff */
[----:B------:R-:W-:Y:S02]  /*19b0*/  UIADD3 UR68, UPT, UPT, UR65, -UR64, URZ ;  /* 0x8000004041447290 */ /* 0x000fe4000fffe0ff */
[----:B------:R-:W-:Y:S02]  /*19c0*/  UIADD3 UR38, UPT, UPT, UR4, 0x1, URZ ;  /* 0x0000000104267890 */ /* 0x000fe4000fffe0ff */
[----:B------:R-:W-:Y:S01]  /*19d0*/  UIADD3 UR66, UPT, UPT, -UR4, URZ, URZ ;  /* 0x000000ff04427290 */ /* 0x000fe2000fffe1ff */
[----:B-123--:R-:W-:-:S11]  /*19e0*/  UMOV UR23, URZ ;  /* 0x000000ff00177c82 */ /* 0x00efd60008000000 */
.L_x_46:
[----:B------:R-:W-:Y:S01]  /*19f0*/  UISETP.NE.AND UP0, UPT, UR61, URZ, UPT ;  /* 0x000000ff3d00728c */ /* 0x000fe2000bf05270 */
[----:B-1----:R-:W1:Y:S08]  /*1a00*/  S2UR UR61, SR_CgaCtaId ;  /* 0x00000000003d79c3 */ /* 0x002e700000008800 */
[----:B---3--:R-:W-:Y:S05]  /*1a10*/  BRA.U UP0, `(.L_x_23) ;  /* 0x0000000100347547 */ /* 0x008fea000b800000 */
[----:B------:R-:W2:Y:S01]  /*1a20*/  S2R R0, SR_CgaCtaId ;  /* 0x0000000000007919 */ /* 0x000ea20000008800 */
[----:B------:R-:W-:Y:S02]  /*1a30*/  MOV R3, 0x400 ;  /* 0x0000040000037802 */ /* 0x000fe40000000f00 */
[----:B------:R-:W-:Y:S02]  /*1a40*/  SHF.L.U32 R2, R8, 0x1f, RZ ;  /* 0x0000001f08027819 */ /* 0x000fe400000006ff */
[----:B--2---:R-:W-:-:S05]  /*1a50*/  LEA R0, R0, R3, 0x18 ;  /* 0x0000000300007211 */ /* 0x004fca00078ec0ff */
[----:B------:R-:W-:-:S04]  /*1a60*/  IMAD R3, R9, 0x8, R0 ;  /* 0x0000000809037824 */ /* 0x000fc800078e0200 */
[----:B------:R-:W2:Y:S02]  /*1a70*/  SYNCS.PHASECHK.TRANS64.TRYWAIT P0, [R3+URZ+0xf0], R2 ;  /* 0x0000f002030075a7 */ /* 0x000ea400080011ff */
[----:B--2---:R-:W-:Y:S05]  /*1a80*/  @!P0 BRA `(.L_x_24) ;  /* 0x0000006800a48947 */ /* 0x004fea0003800000 */
.L_x_137:
[----:B------:R-:W-:Y:S01]  /*1a90*/  VIADD R9, R9, 0x1 ;  /* 0x0000000109097836 */ /* 0x000fe20000000000 */
[----:B------:R2:W-:Y:S04]  /*1aa0*/  SYNCS.ARRIVE.TRANS64.A1T0 RZ, [R3+URZ+0xe0], RZ ;  /* 0x0000e0ff03ff79a7 */ /* 0x0005e800081000ff */
[----:B------:R-:W-:-:S04]  /*1ab0*/  ISETP.NE.AND P0, PT, R9, 0x2, PT ;  /* 0x000000020900780c */ /* 0x000fc80003f05270 */
[----:B------:R-:W-:Y:S02]  /*1ac0*/  SEL R9, R9, RZ, P0 ;  /* 0x000000ff09097207 */ /* 0x000fe40000000000 */
[----:B--2---:R-:W-:-:S04]  /*1ad0*/  SEL R3, RZ, 0x1, P0 ;  /* 0x00000001ff037807 */ /* 0x004fc80000000000 */
[----:B------:R-:W-:Y:S02]  /*1ae0*/  LOP3.LUT R8, R8, R3, RZ, 0x3c, !PT ;  /* 0x0000000308087212 */ /* 0x000fe400078e3cff */
.L_x_23:
[----:B------:R-:W-:Y:S01]  /*1af0*/  UMOV UR22, 0x400 ;  /* 0x0000040000167882 */ /* 0x000fe20000000000 */
[----:B------:R-:W-:Y:S01]  /*1b00*/  SHF.L.U32 R0, R12, 0x1f, RZ ;  /* 0x0000001f0c007819 */ /* 0x000fe200000006ff */
[----:B-1----:R-:W-:Y:S02]  /*1b10*/  ULEA UR22, UR61, UR22, 0x18 ;  /* 0x000000163d167291 */ /* 0x002fe4000f8ec0ff */
[----:B------:R-:W-:Y:S02]  /*1b20*/  UISETP.GE.U32.AND UP0, UPT, UR70, 0xff, UPT ;  /* 0x000000ff4600788c */ /* 0x000fe4000bf06070 */
[----:B------:R-:W-:Y:S02]  /*1b30*/  ULEA UR4, UR23, UR22, 0x3 ;  /* 0x0000001617047291 */ /* 0x000fe4000f8e18ff */
[----:B------:R-:W-:-:S03]  /*1b40*/  ULEA UR27, UR21, UR69, 0x6 ;  /* 0x00000045151b7291 */ /* 0x000fc6000f8e30ff */
[----:B------:R-:W-:-:S04]  /*1b50*/  UMOV UR21, URZ ;  /* 0x000000ff00157c82 */ /* 0x000fc80008000000 */
[----:B------:R1:W2:Y:S01]  /*1b60*/  SYNCS.PHASECHK.TRANS64.TRYWAIT P1, [UR4+0x20], R0 ;  /* 0x00002000ff0075a7 */ /* 0x0002a20008021104 */
[----:B------:R-:W-:-:S04]  /*1b70*/  ULEA.HI UR4, UR20, UR20, URZ, 0x1 ;  /* 0x0000001414047291 */ /* 0x000fc8000f8f08ff */
[----:B------:R-:W-:-:S04]  /*1b80*/  USHF.L.U32 UR4, UR4, 0x6, URZ ;  /* 0x0000000604047899 */ /* 0x000fc800080006ff */
[----:B------:R-:W-:-:S04]  /*1b90*/  ULOP3.LUT UR59, UR4, 0xffffff80, URZ, 0xc0, !UPT ;  /* 0xffffff80043b7892 */ /* 0x000fc8000f8ec0ff */
[----:B------:R-:W-:Y:S01]  /*1ba0*/  UIADD3 UR59, UPT, UPT, UR67, UR59, URZ ;  /* 0x0000003b433b7290 */ /* 0x000fe2000fffe0ff */
[----:B------:R-:W-:Y:S11]  /*1bb0*/  BRA.U !UP0, `(.L_x_25) ;  /* 0x0000000508607547 */ /* 0x000ff6000b800000 */
[----:B------:R-:W-:Y:S01]  /*1bc0*/  UMOV UR29, UR66 ;  /* 0x00000042001d7c82 */ /* 0x000fe20008000000 */
[----:B------:R-:W-:Y:S01]  /*1bd0*/  UMOV UR6, UR23 ;  /* 0x0000001700067c82 */ /* 0x000fe20008000000 */
[----:B------:R-:W-:-:S05]  /*1be0*/  UMOV UR42, 0x40 ;  /* 0x00000040002a7882 */ /* 0x000fca0000000000 */
.L_x_33:
[----:B------:R-:W-:Y:S01]  /*1bf0*/  ULEA UR7, UR6, UR22, 0x3 ;  /* 0x0000001606077291 */ /* 0x000fe2000f8e18ff */
[----:B--2---:R-:W-:Y:S01]  /*1c00*/  @P4 MOV R2, 0x18000 ;  /* 0x0001800000024802 */ /* 0x004fe20000000f00 */
[----:B--23--:R-:W-:Y:S10]  /*1c10*/  @P1 BRA `(.L_x_26) ;  /* 0x00000000000c1947 */ /* 0x00cff40003800000 */
[----:B------:R-:W-:-:S04]  /*1c20*/  SHF.L.U32 R3, R12, 0x1f, RZ ;  /* 0x0000001f0c037819 */ /* 0x000fc800000006ff */
[----:B------:R-:W2:Y:S02]  /*1c30*/  SYNCS.PHASECHK.TRANS64.TRYWAIT P0, [UR7+0x20], R3 ;  /* 0x00002003ff0075a7 */ /* 0x000ea40008001107 */
[----:B--2---:R-:W-:Y:S05]  /*1c40*/  @!P0 BRA `(.L_x_27) ;  /* 0x0000006800488947 */ /* 0x004fea0003800000 */
.L_x_26:
[----:B------:R2:W-:Y:S01]  /*1c50*/  @P4 SYNCS.ARRIVE.TRANS64 RZ, [UR7], R2 ;  /* 0x00000002ffff49a7 */ /* 0x0005e20008000007 */
[----:B------:R-:W-:Y:S02]  /*1c60*/  ULOP3.LUT UR4, UR37, 0x2, URZ, 0xfc, !UPT ;  /* 0x0000000225047892 */ /* 0x000fe4000f8efcff */
[----:B------:R-:W-:Y:S02]  /*1c70*/  UIADD3 UR29, UPT, UPT, UR29, 0x1, URZ ;  /* 0x000000011d1d7890 */ /* 0x000fe4000fffe0ff */
[----:B------:R-:W-:Y:S02]  /*1c80*/  UISETP.NE.AND UP0, UPT, UR4, 0x2, UPT ;  /* 0x000000020400788c */ /* 0x000fe4000bf05270 */
[----:B------:R-:W-:-:S07]  /*1c90*/  UISETP.NE.AND UP2, UPT, UR29, 0x1, UPT ;  /* 0x000000011d00788c */ /* 0x000fce000bf45270 */
[----:B------:R-:W-:Y:S05]  /*1ca0*/  BRA.U UP0, `(.L_x_28) ;  /* 0x0000000100047547 */ /* 0x000fea000b800000 */
[----:B------:R-:W-:Y:S05]  /*1cb0*/  BPT.TRAP 0x1 ;  /* 0x000000040000795c */ /* 0x000fea0000300000 */
.L_x_28:
[----:B------:R-:W-:Y:S04]  /*1cc0*/  BSSY.RECONVERGENT B0, `(.L_x_29) ;  /* 0x0000003000007945 */ /* 0x000fe80003800200 */
[----:B------:R-:W-:Y:S05]  /*1cd0*/  @!P3 BRA `(.L_x_30) ;  /* 0x000000000004b947 */ /* 0x000fea0003800000 */
[----:B------:R-:W-:Y:S05]  /*1ce0*/  BPT.TRAP 0x1 ;  /* 0x000000040000795c */ /* 0x000fea0000300000 */
.L_x_30:
[----:B------:R-:W-:Y:S05]  /*1cf0*/  BSYNC.RECONVERGENT B0 ;  /* 0x0000000000007941 */ /* 0x000fea0003800200 */
.L_x_29:
[----:B------:R-:W-:Y:S01]  /*1d00*/  UIADD3 UR4, UPT, UPT, UR6, 0x1, URZ ;  /* 0x0000000106047890 */ /* 0x000fe2000fffe0ff */
[----:B------:R-:W-:Y:S01]  /*1d10*/  BSSY.RECONVERGENT B0, `(.L_x_31) ;  /* 0x000003e000007945 */ /* 0x000fe20003800200 */
[----:B------:R-:W-:Y:S02]  /*1d20*/  ELECT P0, URZ, PT ;  /* 0x0000000000ff782f */ /* 0x000fe40003800000 */
[----:B------:R-:W-:-:S04]  /*1d30*/  UISETP.NE.AND UP0, UPT, UR4, 0x4, UPT ;  /* 0x000000040400788c */ /* 0x000fc8000bf05270 */
[----:B------:R-:W-:Y:S02]  /*1d40*/  USEL UR5, URZ, 0x1, UP0 ;  /* 0x00000001ff057887 */ /* 0x000fe40008000000 */
[----:B------:R-:W-:-:S04]  /*1d50*/  USEL UR23, UR4, URZ, UP0 ;  /* 0x000000ff04177287 */ /* 0x000fc80008000000 */
[----:B------:R-:W-:Y:S01]  /*1d60*/  ULEA UR4, UR23, UR22, 0x3 ;  /* 0x0000001617047291 */ /* 0x000fe2000f8e18ff */
[----:B------:R-:W-:-:S04]  /*1d70*/  LOP3.LUT R12, R12, UR5, RZ, 0x3c, !PT ;  /* 0x000000050c0c7c12 */ /* 0x000fc8000f8e3cff */
[----:B-1----:R-:W-:-:S04]  /*1d80*/  SHF.L.U32 R0, R12, 0x1f, RZ ;  /* 0x0000001f0c007819 */ /* 0x002fc800000006ff */
[----:B------:R1:W3:Y:S01]  /*1d90*/  SYNCS.PHASECHK.TRANS64.TRYWAIT P1, [UR4+0x20], R0 ;  /* 0x00002000ff0075a7 */ /* 0x0002e20008021104 */
[----:B------:R-:W-:Y:S05]  /*1da0*/  @!P0 BRA `(.L_x_32) ;  /* 0x0000000000d08947 */ /* 0x000fea0003800000 */
[----:B------:R-:W-:Y:S02]  /*1db0*/  ULEA UR32, UR6, UR31, 0xd ;  /* 0x0000001f06207291 */ /* 0x000fe4000f8e68ff */
[----:B------:R-:W-:Y:S02]  /*1dc0*/  UIADD3 UR4, UP1, UPT, UR54, 0x80, URZ ;  /* 0x0000008036047890 */ /* 0x000fe4000ff3e0ff */
[----:B------:R-:W-:Y:S02]  /*1dd0*/  ULEA UR32, UR32, UR22, 0x2 ;  /* 0x0000001620207291 */ /* 0x000fe4000f8e10ff */
[----:B------:R-:W-:Y:S02]  /*1de0*/  ULEA UR13, UR6, UR22, 0xe ;  /* 0x00000016060d7291 */ /* 0x000fe4000f8e70ff */
[----:B------:R-:W-:Y:S02]  /*1df0*/  UIADD3 UR14, UP0, UPT, UR54, 0x180, URZ ;  /* 0x00000180360e7890 */ /* 0x000fe4000ff1e0ff */
[----:B------:R-:W-:-:S02]  /*1e00*/  UIADD3 UR58, UPT, UPT, UR42, -0x40, URZ ;  /* 0xffffffc02a3a7890 */ /* 0x000fc4000fffe0ff */
[----:B------:R-:W-:Y:S02]  /*1e10*/  ULOP3.LUT UR57, UR7, 0xfefffff8, URZ, 0xc0, !UPT ;  /* 0xfefffff807397892 */ /* 0x000fe4000f8ec0ff */
[----:B------:R-:W-:Y:S02]  /*1e20*/  UIADD3.X UR5, UPT, UPT, URZ, UR55, URZ, UP1, !UPT ;  /* 0x00000037ff057290 */ /* 0x000fe40008ffe4ff */
[----:B------:R-:W-:Y:S02]  /*1e30*/  UIADD3 UR56, UPT, UPT, UR32, 0x6400, URZ ;  /* 0x0000640020387890 */ /* 0x000fe4000fffe0ff */
[----:B------:R-:W-:Y:S02]  /*1e40*/  UPRMT UR17, URZ, 0x5410, UR30 ;  /* 0x00005410ff117896 */ /* 0x000fe4000800001e */
[----:B------:R-:W-:Y:S02]  /*1e50*/  UIADD3 UR50, UPT, UPT, UR42, -0x20, URZ ;  /* 0xffffffe02a327890 */ /* 0x000fe4000fffe0ff */
[----:B------:R-:W-:-:S02]  /*1e60*/  UIADD3 UR48, UPT, UPT, UR32, 0x8400, URZ ;  /* 0x0000840020307890 */ /* 0x000fc4000fffe0ff */
[----:B------:R-:W-:Y:S02]  /*1e70*/  UIADD3 UR40, UPT, UPT, UR32, 0xa400, URZ ;  /* 0x0000a40020287890 */ /* 0x000fe4000fffe0ff */
[----:B------:R-:W-:Y:S02]  /*1e80*/  UIADD3 UR34, UPT, UPT, UR42, 0x20, URZ ;  /* 0x000000202a227890 */ /* 0x000fe4000fffe0ff */
[----:B------:R-:W-:Y:S02]  /*1e90*/  UIADD3 UR32, UPT, UPT, UR32, 0xc400, URZ ;  /* 0x0000c40020207890 */ /* 0x000fe4000fffe0ff */
[----:B------:R-:W-:Y:S02]  /*1ea0*/  UIADD3.X UR15, UPT, UPT, URZ, UR55, URZ, UP0, !UPT ;  /* 0x00000037ff0f7290 */ /* 0x000fe400087fe4ff */
[----:B------:R-:W-:Y:S02]  /*1eb0*/  UIADD3 UR24, UPT, UPT, UR13, 0x26400, URZ ;  /* 0x000264000d187890 */ /* 0x000fe4000fffe0ff */
[----:B------:R-:W-:Y:S01]  /*1ec0*/  UIADD3 UR8, UPT, UPT, UR13, 0x27400, URZ ;  /* 0x000274000d087890 */ /* 0x000fe2000fffe0ff */
[----:B------:R-:W-:Y:S01]  /*1ed0*/  UMOV UR46, 0x0 ;  /* 0x00000000002e7882 */ /* 0x000fe20000000000 */
[----:B------:R-:W-:Y:S01]  /*1ee0*/  UMOV UR47, 0x10000000 ;  /* 0x10000000002f7882 */ /* 0x000fe20000000000 */
[----:B------:R-:W-:Y:S01]  /*1ef0*/  UMOV UR51, UR59 ;  /* 0x0000003b00337c82 */ /* 0x000fe20008000000 */
[----:B------:R-:W-:Y:S01]  /*1f00*/  UMOV UR52, UR60 ;  /* 0x0000003c00347c82 */ /* 0x000fe20008000000 */
[----:B------:R-:W-:Y:S01]  /*1f10*/  UMOV UR49, UR57 ;  /* 0x0000003900317c82 */ /* 0x000fe20008000000 */
[----:B------:R-:W-:Y:S01]  /*1f20*/  UMOV UR43, UR59 ;  /* 0x0000003b002b7c82 */ /* 0x000fe20008000000 */
[----:B------:R-:W-:Y:S01]  /*1f30*/  UMOV UR44, UR60 ;  /* 0x0000003c002c7c82 */ /* 0x000fe20008000000 */
[----:B------:R-:W-:Y:S01]  /*1f40*/  UMOV UR41, UR57 ;  /* 0x0000003900297c82 */ /* 0x000fe20008000000 */
[----:B------:R-:W-:Y:S01]  /*1f50*/  UTMALDG.3D.MULTICAST.2CTA [UR56], [UR4], UR17, desc[UR46] ;  /* 0x00002e38040073b4 */ /* 0x000fe20008211811 */
[----:B------:R-:W-:Y:S01]  /*1f60*/  UMOV UR35, UR59 ;  /* 0x0000003b00237c82 */ /* 0x000fe20008000000 */
        /* <DEDUP_REMOVED lines=10> */
[----:B------:R-:W-:Y:S01]  /*2010*/  UIADD3 UR16, UPT, UPT, UR13, 0x28400, URZ ;  /* 0x000284000d107890 */ /* 0x000fe2000fffe0ff */
[----:B------:R-:W-:Y:S01]  /*2020*/  UMOV UR18, UR42 ;  /* 0x0000002a00127c82 */ /* 0x000fe20008000000 */
[----:B------:R-:W-:Y:S01]  /*2030*/  UMOV UR19, UR27 ;  /* 0x0000001b00137c82 */ /* 0x000fe20008000000 */
[----:B------:R-:W-:Y:S01]  /*2040*/  UTMALDG.3D.MULTICAST.2CTA [UR40], [UR4], UR17, desc[UR46] ;  /* 0x00002e28040073b4 */ /* 0x000fe20008211811 */
[----:B------:R-:W-:Y:S01]  /*2050*/  UMOV UR20, UR60 ;  /* 0x0000003c00147c82 */ /* 0x000fe20008000000 */
[----:B------:R4:W-:Y:S01]  /*2060*/  UTMALDG.3D.MULTICAST.2CTA [UR32], [UR4], UR17, desc[UR46] ;  /* 0x00002e20040073b4 */ /* 0x0009e20008211811 */
[----:B------:R-:W-:Y:S01]  /*2070*/  UTMALDG.3D.2CTA [UR24], [UR14], desc[UR46] ;  /* 0x00002e180e0075b4 */ /* 0x000fe20008211000 */
[----:B------:R2:W-:Y:S01]  /*2080*/  UTMALDG.3D.2CTA [UR8], [UR14], desc[UR46] ;  /* 0x00002e080e0075b4 */ /* 0x0005e20008211000 */
[----:B----4-:R-:W-:-:S02]  /*2090*/  UMOV UR17, UR57 ;  /* 0x0000003900117c82 */ /* 0x010fc40008000000 */
[----:B------:R4:W-:Y:S01]  /*20a0*/  UTMALDG.3D.2CTA [UR16], [UR14], desc[UR46] ;  /* 0x00002e100e0075b4 */ /* 0x0009e20008211000 */
[----:B--2---:R-:W-:Y:S01]  /*20b0*/  UIADD3 UR8, UPT, UPT, UR13, 0x29400, URZ ;  /* 0x000294000d087890 */ /* 0x004fe2000fffe0ff */
[----:B------:R-:W-:-:S08]  /*20c0*/  UMOV UR10, UR34 ;  /* 0x00000022000a7c82 */ /* 0x000fd00008000000 */
[----:B------:R4:W-:Y:S02]  /*20d0*/  UTMALDG.3D.2CTA [UR8], [UR14], desc[UR46] ;  /* 0x00002e080e0075b4 */ /* 0x0009e40008211000 */
[----:B----4-:R-:W-:Y:S01]  /*20e0*/  NOP ;  /* 0x0000000000007918 */ /* 0x010fe20000000000 */
.L_x_32:
[----:B------:R-:W-:Y:S05]  /*20f0*/  BSYNC.RECONVERGENT B0 ;  /* 0x0000000000007941 */ /* 0x000fea0003800200 */
.L_x_31:
[----:B------:R-:W-:Y:S01]  /*2100*/  UIADD3 UR42, UPT, UPT, UR42, 0x80, URZ ;  /* 0x000000802a2a7890 */ /* 0x000fe2000fffe0ff */
[----:B------:R-:W-:Y:S01]  /*2110*/  UMOV UR6, UR23 ;  /* 0x0000001700067c82 */ /* 0x000fe20008000000 */
[----:B------:R-:W-:Y:S01]  /*2120*/  UMOV UR21, UR38 ;  /* 0x0000002600157c82 */ /* 0x000fe20008000000 */
[----:B------:R-:W-:Y:S09]  /*2130*/  BRA.U UP2, `(.L_x_33) ;  /* 0xfffffff902ac7547 */ /* 0x000ff2000b83ffff */
.L_x_25:
[----:B------:R-:W-:Y:S01]  /*2140*/  ULEA UR4, UR23, UR22, 0x3 ;  /* 0x0000001617047291 */ /* 0x000fe2000f8e18ff */
[----:B-1----:R-:W-:Y:S01]  /*2150*/  SHF.L.U32 R0, R12, 0x1f, RZ ;  /* 0x0000001f0c007819 */ /* 0x002fe200000006ff */
[----:B------:R-:W-:Y:S01]  /*2160*/  @!P2 SYNCS.ARRIVE.TRANS64.A1T0 RZ, [UR22+0x78], RZ ;  /* 0x000078ffffffa9a7 */ /* 0x000fe20008100016 */
[----:B------:R-:W-:-:S06]  /*2170*/  UISETP.GT.AND UP0, UPT, UR65, UR64, UPT ;  /* 0x000000404100728c */ /* 0x000fcc000bf04270 */
[----:B--23--:R1:W2:Y:S03]  /*2180*/  SYNCS.PHASECHK.TRANS64.TRYWAIT P1, [UR4+0x20], R0 ;  /* 0x00002000ff0075a7 */ /* 0x00c2a60008021104 */
[----:B------:R-:W-:Y:S05]  /*2190*/  BRA.U !UP0, `(.L_x_34) ;  /* 0x0000000508587547 */ /* 0x000fea000b800000 */
[----:B------:R-:W-:Y:S01]  /*21a0*/  UIADD3 UR29, UPT, UPT, UR68, UR21, URZ ;  /* 0x00000015441d7290 */ /* 0x000fe2000fffe0ff */
[----:B------:R-:W-:-:S11]  /*21b0*/  UMOV UR6, UR23 ;  /* 0x0000001700067c82 */ /* 0x000fd60008000000 */
.L_x_42:
[----:B------:R-:W-:Y:S01]  /*21c0*/  ULEA UR7, UR6, UR22, 0x3 ;  /* 0x0000001606077291 */ /* 0x000fe2000f8e18ff */
[----:B--2---:R-:W-:Y:S01]  /*21d0*/  @P4 MOV R2, 0x18000 ;  /* 0x0001800000024802 */ /* 0x004fe20000000f00 */
[----:B--23--:R-:W-:Y:S10]  /*21e0*/  @P1 BRA `(.L_x_35) ;  /* 0x00000000000c1947 */ /* 0x00cff40003800000 */
[----:B------:R-:W-:-:S04]  /*21f0*/  SHF.L.U32 R3, R12, 0x1f, RZ ;  /* 0x0000001f0c037819 */ /* 0x000fc800000006ff */
[----:B------:R-:W2:Y:S02]  /*2200*/  SYNCS.PHASECHK.TRANS64.TRYWAIT P0, [UR7+0x20], R3 ;  /* 0x00002003ff0075a7 */ /* 0x000ea40008001107 */
[----:B--2---:R-:W-:Y:S05]  /*2210*/  @!P0 BRA `(.L_x_36) ;  /* 0x0000006000ec8947 */ /* 0x004fea0003800000 */
.L_x_35:
[----:B------:R2:W-:Y:S01]  /*2220*/  @P4 SYNCS.ARRIVE.TRANS64 RZ, [UR7], R2 ;  /* 0x00000002ffff49a7 */ /* 0x0005e20008000007 */
[----:B------:R-:W-:-:S04]  /*2230*/  ULOP3.LUT UR4, UR37, 0x2, URZ, 0xfc, !UPT ;  /* 0x0000000225047892 */ /* 0x000fc8000f8efcff */
[----:B------:R-:W-:-:S09]  /*2240*/  UISETP.NE.AND UP0, UPT, UR4, 0x2, UPT ;  /* 0x000000020400788c */ /* 0x000fd2000bf05270 */
[----:B------:R-:W-:Y:S05]  /*2250*/  BRA.U UP0, `(.L_x_37) ;  /* 0x0000000100047547 */ /* 0x000fea000b800000 */
[----:B------:R-:W-:Y:S05]  /*2260*/  BPT.TRAP 0x1 ;  /* 0x000000040000795c */ /* 0x000fea0000300000 */
.L_x_37:
[----:B------:R-:W-:Y:S04]  /*2270*/  BSSY.RECONVERGENT B0, `(.L_x_38) ;  /* 0x0000003000007945 */ /* 0x000fe80003800200 */
[----:B------:R-:W-:Y:S05]  /*2280*/  @!P3 BRA `(.L_x_39) ;  /* 0x000000000004b947 */ /* 0x000fea0003800000 */
[----:B------:R-:W-:Y:S05]  /*2290*/  BPT.TRAP 0x1 ;  /* 0x000000040000795c */ /* 0x000fea0000300000 */
.L_x_39:
[----:B------:R-:W-:Y:S05]  /*22a0*/  BSYNC.RECONVERGENT B0 ;  /* 0x0000000000007941 */ /* 0x000fea0003800200 */
.L_x_38:
        /* <DEDUP_REMOVED lines=14> */
[----:B------:R-:W-:Y:S02]  /*2390*/  USHF.L.U32 UR58, UR21, 0x7, URZ ;  /* 0x00000007153a7899 */ /* 0x000fe400080006ff */
[----:B------:R-:W-:Y:S02]  /*23a0*/  ULEA UR13, UR6, UR22, 0xe ;  /* 0x00000016060d7291 */ /* 0x000fe4000f8e70ff */
[----:B------:R-:W-:-:S02]  /*23b0*/  UIADD3 UR14, UP0, UPT, UR54, 0x180, URZ ;  /* 0x00000180360e7890 */ /* 0x000fc4000ff1e0ff */
[----:B------:R-:W-:Y:S02]  /*23c0*/  ULOP3.LUT UR57, UR7, 0xfefffff8, URZ, 0xc0, !UPT ;  /* 0xfefffff807397892 */ /* 0x000fe4000f8ec0ff */
[----:B------:R-:W-:Y:S02]  /*23d0*/  UIADD3.X UR5, UPT, UPT, URZ, UR55, URZ, UP1, !UPT ;  /* 0x00000037ff057290 */ /* 0x000fe40008ffe4ff */
[----:B------:R-:W-:Y:S02]  /*23e0*/  UIADD3 UR56, UPT, UPT, UR32, 0x6400, URZ ;  /* 0x0000640020387890 */ /* 0x000fe4000fffe0ff */
[----:B------:R-:W-:Y:S02]  /*23f0*/  UPRMT UR16, URZ, 0x5410, UR30 ;  /* 0x00005410ff107896 */ /* 0x000fe4000800001e */
[----:B------:R-:W-:Y:S02]  /*2400*/  UIADD3 UR50, UPT, UPT, UR58, 0x20, URZ ;  /* 0x000000203a327890 */ /* 0x000fe4000fffe0ff */
[----:B------:R-:W-:-:S02]  /*2410*/  UIADD3 UR48, UPT, UPT, UR32, 0x8400, URZ ;  /* 0x0000840020307890 */ /* 0x000fc4000fffe0ff */
[----:B------:R-:W-:Y:S02]  /*2420*/  UIADD3 UR42, UPT, UPT, UR58, 0x40, URZ ;  /* 0x000000403a2a7890 */ /* 0x000fe4000fffe0ff */
[----:B------:R-:W-:Y:S02]  /*2430*/  UIADD3 UR40, UPT, UPT, UR32, 0xa400, URZ ;  /* 0x0000a40020287890 */ /* 0x000fe4000fffe0ff */
[----:B------:R-:W-:Y:S02]  /*2440*/  UIADD3 UR34, UPT, UPT, UR58, 0x60, URZ ;  /* 0x000000603a227890 */ /* 0x000fe4000fffe0ff */
[----:B------:R-:W-:Y:S02]  /*2450*/  UIADD3 UR32, UPT, UPT, UR32, 0xc400, URZ ;  /* 0x0000c40020207890 */ /* 0x000fe4000fffe0ff */
[----:B------:R-:W-:Y:S02]  /*2460*/  UIADD3.X UR15, UPT, UPT, URZ, UR55, URZ, UP0, !UPT ;  /* 0x00000037ff0f7290 */ /* 0x000fe400087fe4ff */
[----:B------:R-:W-:-:S02]  /*2470*/  UIADD3 UR24, UPT, UPT, UR13, 0x26400, URZ ;  /* 0x000264000d187890 */ /* 0x000fc4000fffe0ff */
        /* <DEDUP_REMOVED lines=26> */
[----:B------:R4:W-:Y:S01]  /*2620*/  UTMALDG.3D.MULTICAST.2CTA [UR32], [UR4], UR16, desc[UR46] ;  /* 0x00002e20040073b4 */ /* 0x0009e20008211810 */
[----:B------:R-:W-:Y:S01]  /*2630*/  UTMALDG.3D.2CTA [UR24], [UR14], desc[UR46] ;  /* 0x00002e180e0075b4 */ /* 0x000fe20008211000 */
[----:B------:R2:W-:Y:S01]  /*2640*/  UTMALDG.3D.2CTA [UR8], [UR14], desc[UR46] ;  /* 0x00002e080e0075b4 */ /* 0x0005e20008211000 */
[----:B----4-:R-:W-:-:S09]  /*2650*/  UIADD3 UR16, UPT, UPT, UR13, 0x28400, URZ ;  /* 0x000284000d107890 */ /* 0x010fd2000fffe0ff */
[----:B------:R4:W-:Y:S01]  /*2660*/  UTMALDG.3D.2CTA [UR16], [UR14], desc[UR46] ;  /* 0x00002e100e0075b4 */ /* 0x0009e20008211000 */
[----:B--2---:R-:W-:Y:S01]  /*2670*/  UIADD3 UR8, UPT, UPT, UR13, 0x29400, URZ ;  /* 0x000294000d087890 */ /* 0x004fe2000fffe0ff */
[----:B------:R-:W-:-:S08]  /*2680*/  UMOV UR10, UR34 ;  /* 0x00000022000a7c82 */ /* 0x000fd00008000000 */
[----:B------:R4:W-:Y:S02]  /*2690*/  UTMALDG.3D.2CTA [UR8], [UR14], desc[UR46] ;  /* 0x00002e080e0075b4 */ /* 0x0009e40008211000 */
[----:B----4-:R-:W-:Y:S01]  /*26a0*/  NOP ;  /* 0x0000000000007918 */ /* 0x010fe20000000000 */
.L_x_41:
[----:B------:R-:W-:Y:S05]  /*26b0*/  BSYNC.RECONVERGENT B0 ;  /* 0x0000000000007941 */ /* 0x000fea0003800200 */
.L_x_40:
[----:B------:R-:W-:Y:S01]  /*26c0*/  UIADD3 UR21, UPT, UPT, UR21, 0x1, URZ ;  /* 0x0000000115157890 */ /* 0x000fe2000fffe0ff */
[----:B------:R-:W-:-:S03]  /*26d0*/  UMOV UR6, UR23 ;  /* 0x0000001700067c82 */ /* 0x000fc60008000000 */
[----:B------:R-:W-:-:S09]  /*26e0*/  UISETP.NE.AND UP0, UPT, UR21, UR29, UPT ;  /* 0x0000001d1500728c */ /* 0x000fd2000bf05270 */
[----:B------:R-:W-:Y:S05]  /*26f0*/  BRA.U UP0, `(.L_x_42) ;  /* 0xfffffff900b07547 */ /* 0x000fea000b83ffff */
.L_x_34:
[C---:B------:R-:W-:Y:S01]  /*2700*/  LEA R3, R11.reuse, UR22, 0x3 ;  /* 0x000000160b037c11 */ /* 0x040fe2000f8e18ff */
[----:B------:R-:W-:Y:S01]  /*2710*/  NOP ;  /* 0x0000000000007918 */ /* 0x000fe20000000000 */
[----:B-1----:R-:W-:Y:S02]  /*2720*/  SHF.L.U32 R0, R10, 0x1f, RZ ;  /* 0x0000001f0a007819 */ /* 0x002fe400000006ff */
[----:B------:R-:W-:Y:S02]  /*2730*/  LEA R5, R11, UR22, 0x4 ;  /* 0x000000160b057c11 */ /* 0x000fe4000f8e20ff */
[----:B------:R-:W1:Y:S02]  /*2740*/  SYNCS.PHASECHK.TRANS64.TRYWAIT P0, [R3+URZ+0x80], R0 ;  /* 0x00008000030075a7 */ /* 0x000e6400080011ff */
[----:B-1----:R-:W-:Y:S05]  /*2750*/  @!P0 BRA `(.L_x_43) ;  /* 0x0000005c00b48947 */ /* 0x002fea0003800000 */
.L_x_140:
[----:B------:R-:W4:Y:S01]  /*2760*/  LDS.128 R4, [R5+0x110] ;  /* 0x0001100005047984 */ /* 0x000f220000000c00 */
[----:B------:R-:W-:Y:S01]  /*2770*/  UISETP.GE.AND UP0, UPT, UR39, 0x1, UPT ;  /* 0x000000012700788c */ /* 0x000fe2000bf06270 */
[----:B------:R-:W-:Y:S01]  /*2780*/  @!PT LDS RZ, [RZ] ;  /* 0x00000000fffff984 */ /* 0x000fe20000000800 */
[----:B------:R-:W-:Y:S01]  /*2790*/  @!PT LDS RZ, [RZ] ;  /* 0x00000000fffff984 */ /* 0x000fe20000000800 */
[----:B------:R-:W-:Y:S01]  /*27a0*/  @!PT LDS RZ, [RZ] ;  /* 0x00000000fffff984 */ /* 0x000fe20000000800 */
[----:B------:R-:W-:Y:S01]  /*27b0*/  @!PT LDS RZ, [RZ] ;  /* 0x00000000fffff984 */ /* 0x000fe20000000800 */
[----:B------:R1:W-:Y:S06]  /*27c0*/  MEMBAR.ALL.CTA ;  /* 0x0000000000007992 */ /* 0x0003ec0000008000 */
[----:B-1----:R-:W1:Y:S01]  /*27d0*/  FENCE.VIEW.ASYNC.S ;  /* 0x00000000000073c6 */ /* 0x002e620000000000 */
[----:B----4-:R-:W-:-:S13]  /*27e0*/  LOP3.LUT P0, RZ, R6, 0x1, RZ, 0xc0, !PT ;  /* 0x0000000106ff7812 */ /* 0x010fda000780c0ff */
[----:B-1----:R-:W-:Y:S01]  /*27f0*/  VOTEU.ANY UP1, P0 ;  /* 0x0000000000ff7886 */ /* 0x002fe20000020100 */
[----:B------:R-:W-:-:S13]  /*2800*/  PLOP3.LUT P0, PT, PT, PT, UP1, 0x80, 0x8 ;  /* 0x000000000008781c */ /* 0x000fda0003f0f018 */
[----:B------:R-:W-:Y:S02]  /*2810*/  @P0 LOP3.LUT R0, R5, 0xffff, RZ, 0xc0, !PT ;  /* 0x0000ffff05000812 */ /* 0x000fe400078ec0ff */
[----:B--2---:R-:W-:Y:S02]  /*2820*/  @P0 MOV R2, R4 ;  /* 0x0000000400020202 */ /* 0x004fe40000000f00 */
[----:B------:R-:W-:Y:S01]  /*2830*/  @P0 R2UR UR5, R0 ;  /* 0x00000000000502ca */ /* 0x000fe200000e0000 */
[----:B------:R-:W-:Y:S01]  /*2840*/  VIADD R0, R3, 0x90 ;  /* 0x0000009003007836 */ /* 0x000fe20000000000 */
[----:B------:R-:W-:Y:S02]  /*2850*/  @P0 SHF.R.U32.HI R4, RZ, 0x10, R5 ;  /* 0x00000010ff040819 */ /* 0x000fe40000011605 */
[----:B------:R-:W-:Y:S02]  /*2860*/  @P0 R2UR UR6, R2 ;  /* 0x00000000020602ca */ /* 0x000fe400000e0000 */
[----:B------:R-:W-:-:S02]  /*2870*/  PRMT R0, RZ, 0x654, R0 ;  /* 0x00000654ff007816 */ /* 0x000fc40000000000 */
[----:B------:R-:W-:Y:S02]  /*2880*/  @P0 R2UR UR4, R4 ;  /* 0x00000000040402ca */ /* 0x000fe400000e0000 */
[----:B------:R1:W-:Y:S03]  /*2890*/  SYNCS.ARRIVE.TRANS64.RED.A1T0 RZ, [R0+URZ], RZ ;  /* 0x000000ff00ff79a7 */ /* 0x0003e600081004ff */
[----:B------:R-:W-:-:S04]  /*28a0*/  @UP1 UMOV UR45, UR5 ;  /* 0x00000005002d1c82 */ /* 0x000fc80008000000 */
[----:B------:R-:W-:-:S04]  /*28b0*/  @UP1 UMOV UR53, UR6 ;  /* 0x0000000600351c82 */ /* 0x000fc80008000000 */
[----:B------:R-:W-:Y:S01]  /*28c0*/  @UP1 UMOV UR60, UR4 ;  /* 0x00000004003c1c82 */ /* 0x000fe20008000000 */
[----:B------:R-:W-:Y:S05]  /*28d0*/  BRA.U !UP0, `(.L_x_44) ;  /* 0x0000000108d47547 */ /* 0x000fea000b800000 */
[----:B------:R-:W2:Y:S01]  /*28e0*/  LDCU.128 UR12, c[0x0][0xb10] ;  /* 0x00016200ff0c77ac */ /* 0x000ea20008000c00 */
[----:B------:R-:W4:Y:S01]  /*28f0*/  LDCU UR21, c[0x0][0xb20] ;  /* 0x00016400ff1577ac */ /* 0x000f220008000800 */
[----:B------:R-:W3:Y:S01]  /*2900*/  LDCU UR20, c[0x0][0xb0c] ;  /* 0x00016180ff1477ac */ /* 0x000ee20008000800 */
[----:B------:R-:W1:Y:S01]  /*2910*/  LDCU.64 UR8, c[0x0][0xb28] ;  /* 0x00016500ff0877ac */ /* 0x000e620008000a00 */
[----:B------:R-:W-:Y:S02]  /*2920*/  UISETP.NE.AND UP3, UPT, UR39, 0x1, UPT ;  /* 0x000000012700788c */ /* 0x000fe4000bf65270 */
[----:B--2---:R-:W-:Y:S02]  /*2930*/  UIMAD.WIDE.U32 UR6, UR62, UR15, URZ ;  /* 0x0000000f3e0672a5 */ /* 0x004fe4000f8e00ff */
[----:B------:R-:W-:Y:S02]  /*2940*/  UIMAD.WIDE.U32 UR4, UR63, UR12, URZ ;  /* 0x0000000c3f0472a5 */ /* 0x000fe4000f8e00ff */
[----:B------:R-:W-:-:S02]  /*2950*/  UISETP.NE.AND UP0, UPT, UR14, 0x1, UPT ;  /* 0x000000010e00788c */ /* 0x000fc4000bf05270 */
[----:B------:R-:W-:Y:S01]  /*2960*/  UIMAD.WIDE.U32 UR18, UR45, UR15, URZ ;  /* 0x0000000f2d1272a5 */ /* 0x000fe2000f8e00ff */
[----:B------:R-:W-:Y:S02]  /*2970*/  UMOV UR6, UR7 ;  /* 0x0000000700067c82 */ /* 0x000fe40008000000 */
[----:B------:R-:W-:Y:S01]  /*2980*/  UMOV UR4, UR5 ;  /* 0x0000000500047c82 */ /* 0x000fe20008000000 */
[----:B----4-:R-:W-:Y:S02]  /*2990*/  USHF.R.U32.HI UR6, URZ, UR21, UR6 ;  /* 0x00000015ff067299 */ /* 0x010fe40008011606 */
[----:B---3--:R-:W-:Y:S02]  /*29a0*/  UISETP.NE.AND UP2, UPT, UR20, 0x1, UPT ;  /* 0x000000011400788c */ /* 0x008fe4000bf45270 */
[----:B------:R-:W-:Y:S02]  /*29b0*/  USHF.R.U32.HI UR4, URZ, UR13, UR4 ;  /* 0x0000000dff047299 */ /* 0x000fe40008011604 */
[----:B------:R-:W-:-:S02]  /*29c0*/  USEL UR5, UR62, UR6, !UP0 ;  /* 0x000000063e057287 */ /* 0x000fc4000c000000 */
[----:B------:R-:W-:Y:S02]  /*29d0*/  USEL UR6, UR63, UR4, !UP2 ;  /* 0x000000043f067287 */ /* 0x000fe4000d000000 */
[----:B-1----:R-:W-:Y:S01]  /*29e0*/  UIMAD.WIDE.U32 UR10, UR5, UR8, URZ ;  /* 0x00000008050a72a5 */ /* 0x002fe2000f8e00ff */
[----:B------:R-:W-:Y:S01]  /*29f0*/  UMOV UR4, UR19 ;  /* 0x0000001300047c82 */ /* 0x000fe20008000000 */
[----:B------:R-:W-:Y:S02]  /*2a00*/  UIMAD.WIDE.U32 UR16, UR53, UR12, URZ ;  /* 0x0000000c351072a5 */ /* 0x000fe4000f8e00ff */
[----:B------:R-:W-:-:S03]  /*2a10*/  UIMAD.WIDE.U32 UR18, UR6, UR8, URZ ;  /* 0x00000008061272a5 */ /* 0x000fc6000f8e00ff */
[----:B------:R-:W-:Y:S01]  /*2a20*/  UMOV UR10, UR11 ;  /* 0x0000000b000a7c82 */ /* 0x000fe20008000000 */
[----:B------:R-:W-:Y:S02]  /*2a30*/  USHF.R.U32.HI UR4, URZ, UR21, UR4 ;  /* 0x00000015ff047299 */ /* 0x000fe40008011604 */
[----:B------:R-:W-:Y:S01]  /*2a40*/  @UP3 USHF.R.U32.HI UR5, URZ, UR9, UR10 ;  /* 0x00000009ff053299 */ /* 0x000fe2000801160a */
[----:B------:R-:W-:Y:S01]  /*2a50*/  UMOV UR16, UR17 ;  /* 0x0000001100107c82 */ /* 0x000fe20008000000 */
[----:B------:R-:W-:Y:S01]  /*2a60*/  UMOV UR18, UR19 ;  /* 0x0000001300127c82 */ /* 0x000fe20008000000 */
[----:B------:R-:W-:Y:S02]  /*2a70*/  USHF.R.U32.HI UR13, URZ, UR13, UR16 ;  /* 0x0000000dff0d7299 */ /* 0x000fe40008011610 */
[----:B------:R-:W-:Y:S02]  /*2a80*/  USEL UR4, UR45, UR4, !UP0 ;  /* 0x000000042d047287 */ /* 0x000fe4000c000000 */
[----:B------:R-:W-:-:S02]  /*2a90*/  @UP3 USHF.R.U32.HI UR6, URZ, UR9, UR18 ;  /* 0x00000009ff063299 */ /* 0x000fc40008011612 */
[----:B------:R-:W-:Y:S02]  /*2aa0*/  UIMAD UR7, UR39, UR5, URZ ;  /* 0x00000005270772a4 */ /* 0x000fe4000f8e02ff */
[----:B------:R-:W-:Y:S02]  /*2ab0*/  USEL UR5, UR53, UR13, !UP2 ;  /* 0x0000000d35057287 */ /* 0x000fe4000d000000 */
[----:B------:R-:W-:Y:S02]  /*2ac0*/  UIMAD UR10, UR39, UR6, URZ ;  /* 0x00000006270a72a4 */ /* 0x000fe4000f8e02ff */
[----:B------:R-:W-:Y:S02]  /*2ad0*/  UISETP.GE.AND UP0, UPT, UR4, UR7, UPT ;  /* 0x000000070400728c */ /* 0x000fe4000bf06270 */
[----:B------:R-:W-:Y:S02]  /*2ae0*/  UIMAD.WIDE.U32 UR12, UR4, UR8, URZ ;  /* 0x00000008040c72a5 */ /* 0x000fe4000f8e00ff */
[----:B------:R-:W-:-:S02]  /*2af0*/  UISETP.GE.OR UP0, UPT, UR5, UR10, UP0 ;  /* 0x0000000a0500728c */ /* 0x000fc40008706670 */
        /* <DEDUP_REMOVED lines=19> */
.L_x_44:
[----:B------:R-:W2:Y:S02]  /*2c30*/  LDCU UR4, c[0x0][0xb30] ;  /* 0x00016600ff0477ac */ /* 0x000ea40008000800 */
[----:B--2---:R-:W-:-:S09]  /*2c40*/  UISETP.NE.AND UP0, UPT, UR4, 0x1, UPT ;  /* 0x000000010400788c */ /* 0x004fd2000bf05270 */
[----:B------:R-:W-:Y:S05]  /*2c50*/  BRA.U UP0, `(.L_x_45) ;  /* 0x0000000100447547 */ /* 0x000fea000b800000 */
[----:B------:R-:W2:Y:S01]  /*2c60*/  LDCU.128 UR8, c[0x0][0xb10] ;  /* 0x00016200ff0877ac */ /* 0x000ea20008000c00 */
[----:B------:R-:W4:Y:S01]  /*2c70*/  LDCU UR12, c[0x0][0xb0c] ;  /* 0x00016180ff0c77ac */ /* 0x000f220008000800 */
[----:B------:R-:W1:Y:S01]  /*2c80*/  LDCU UR13, c[0x0][0xb20] ;  /* 0x00016400ff0d77ac */ /* 0x000e620008000800 */
[----:B--2---:R-:W-:Y:S02]  /*2c90*/  UIMAD.WIDE.U32 UR6, UR53, UR8, URZ ;  /* 0x00000008350672a5 */ /* 0x004fe4000f8e00ff */
[----:B------:R-:W-:Y:S02]  /*2ca0*/  UIMAD.WIDE.U32 UR4, UR45, UR11, URZ ;  /* 0x0000000b2d0472a5 */ /* 0x000fe4000f8e00ff */
[----:B----4-:R-:W-:Y:S02]  /*2cb0*/  UISETP.NE.AND UP2, UPT, UR12, 0x1, UPT ;  /* 0x000000010c00788c */ /* 0x010fe4000bf45270 */
[----:B------:R-:W-:Y:S01]  /*2cc0*/  UISETP.NE.AND UP0, UPT, UR10, 0x1, UPT ;  /* 0x000000010a00788c */ /* 0x000fe2000bf05270 */
[----:B------:R-:W-:-:S02]  /*2cd0*/  UMOV UR6, UR7 ;  /* 0x0000000700067c82 */ /* 0x000fc40008000000 */
[----:B------:R-:W-:Y:S01]  /*2ce0*/  UMOV UR4, UR5 ;  /* 0x0000000500047c82 */ /* 0x000fe20008000000 */
[----:B------:R-:W-:Y:S02]  /*2cf0*/  USHF.R.U32.HI UR6, URZ, UR9, UR6 ;  /* 0x00000009ff067299 */ /* 0x000fe40008011606 */
[----:B-1----:R-:W-:Y:S02]  /*2d00*/  USHF.R.U32.HI UR4, URZ, UR13, UR4 ;  /* 0x0000000dff047299 */ /* 0x002fe40008011604 */
[----:B------:R-:W-:Y:S02]  /*2d10*/  USEL UR5, UR53, UR6, !UP2 ;  /* 0x0000000635057287 */ /* 0x000fe4000d000000 */
[----:B------:R-:W-:-:S04]  /*2d20*/  USEL UR4, UR45, UR4, !UP0 ;  /* 0x000000042d047287 */ /* 0x000fc8000c000000 */
[----:B------:R-:W-:Y:S02]  /*2d30*/  UIADD3 UR6, UPT, UPT, UR5, -UR4, URZ ;  /* 0x8000000405067290 */ /* 0x000fe4000fffe0ff */
[----:B------:R-:W-:Y:S02]  /*2d40*/  UIADD3 UR4, UPT, UPT, -UR5, UR4, URZ ;  /* 0x0000000405047290 */ /* 0x000fe4000fffe1ff */
[----:B------:R-:W-:Y:S02]  /*2d50*/  UIMAD UR45, UR6, UR10, UR45 ;  /* 0x0000000a062d72a4 */ /* 0x000fe4000f8e022d */
[----:B------:R-:W-:-:S12]  /*2d60*/  UIMAD UR53, UR4, UR12, UR53 ;  /* 0x0000000c043572a4 */ /* 0x000fd8000f8e0235 */
.L_x_45:
[----:B------:R-:W-:Y:S01]  /*2d70*/  VIADD R11, R11, 0x1 ;  /* 0x000000010b0b7836 */ /* 0x000fe20000000000 */
[----:B------:R-:W-:Y:S02]  /*2d80*/  R2UR UR5, R66 ;  /* 0x00000000420572ca */ /* 0x000fe400000e0000 */
[----:B------:R-:W-:Y:S02]  /*2d90*/  R2UR UR4, R65 ;  /* 0x00000000410472ca */ /* 0x000fe400000e0000 */
[C---:B------:R-:W-:Y:S02]  /*2da0*/  ISETP.NE.AND P0, PT, R11.reuse, 0x2, PT ;  /* 0x000000020b00780c */ /* 0x040fe40003f05270 */
[----:B------:R-:W-:Y:S02]  /*2db0*/  PLOP3.LUT P2, PT, PT, PT, PT, 0x80, 0x8 ;  /* 0x000000000008781c */ /* 0x000fe40003f4f070 */
[----:B------:R-:W-:Y:S02]  /*2dc0*/  SEL R3, RZ, 0x1, P0 ;  /* 0x00000001ff037807 */ /* 0x000fe40000000000 */
[----:B------:R-:W-:-:S02]  /*2dd0*/  SEL R11, R11, RZ, P0 ;  /* 0x000000ff0b0b7207 */ /* 0x000fc40000000000 */
[----:B------:R-:W-:Y:S01]  /*2de0*/  LOP3.LUT R10, R10, R3, RZ, 0x3c, !PT ;  /* 0x000000030a0a7212 */ /* 0x000fe200078e3cff */
[----:B------:R-:W-:Y:S02]  /*2df0*/  UIADD3 UR20, UPT, UPT, UR53, UR5, URZ ;  /* 0x0000000535147290 */ /* 0x000fe4000fffe0ff */
[----:B------:R-:W-:Y:S01]  /*2e00*/  UIADD3 UR21, UPT, UPT, UR45, UR4, URZ ;  /* 0x000000042d157290 */ /* 0x000fe2000fffe0ff */
[----:B------:R-:W-:Y:S11]  /*2e10*/  BRA.U UP1, `(.L_x_46) ;  /* 0xffffffe901f47547 */ /* 0x000ff6000b83ffff */
[----:B------:R-:W-:Y:S01]  /*2e20*/  UIADD3 UR22, UPT, UPT, UR22, 0x20, URZ ;  /* 0x0000002016167890 */ /* 0x000fe2000fffe0ff */
[----:B------:R-:W-:-:S03]  /*2e30*/  SHF.L.U32 R3, R12, 0x1f, RZ ;  /* 0x0000001f0c037819 */ /* 0x000fc600000006ff */
[----:B------:R-:W-:-:S09]  /*2e40*/  ULEA UR4, UR23, UR22, 0x3 ;  /* 0x0000001617047291 */ /* 0x000fd2000f8e18ff */
[----:B------:R-:W2:Y:S02]  /*2e50*/  SYNCS.PHASECHK.TRANS64.TRYWAIT P0, [UR4], R3 ;  /* 0x00000003ff0075a7 */ /* 0x000ea40008001104 */
[----:B--2---:R-:W-:Y:S05]  /*2e60*/  @!P0 BRA `(.L_x_47) ;  /* 0x0000005800048947 */ /* 0x004fea0003800000 */
.L_x_142:
[----:B------:R-:W-:-:S04]  /*2e70*/  UIADD3 UR4, UPT, UPT, UR23, 0x1, URZ ;  /* 0x0000000117047890 */ /* 0x000fc8000fffe0ff */
[----:B------:R-:W-:-:S04]  /*2e80*/  UISETP.NE.AND UP0, UPT, UR4, 0x4, UPT ;  /* 0x000000040400788c */ /* 0x000fc8000bf05270 */
[----:B------:R-:W-:Y:S02]  /*2e90*/  USEL UR6, URZ, 0x1, UP0 ;  /* 0x00000001ff067887 */ /* 0x000fe40008000000 */
[----:B------:R-:W-:-:S04]  /*2ea0*/  USEL UR4, UR4, URZ, UP0 ;  /* 0x000000ff04047287 */ /* 0x000fc80008000000 */
[----:B------:R-:W-:Y:S01]  /*2eb0*/  ULEA UR5, UR4, UR22, 0x3 ;  /* 0x0000001604057291 */ /* 0x000fe2000f8e18ff */
[----:B------:R-:W-:-:S04]  /*2ec0*/  LOP3.LUT R2, R12, UR6, RZ, 0x3c, !PT ;  /* 0x000000060c027c12 */ /* 0x000fc8000f8e3cff */
[----:B-1----:R-:W-:-:S04]  /*2ed0*/  SHF.L.U32 R3, R2, 0x1f, RZ ;  /* 0x0000001f02037819 */ /* 0x002fc800000006ff */
[----:B------:R-:W1:Y:S02]  /*2ee0*/  SYNCS.PHASECHK.TRANS64.TRYWAIT P0, [UR5], R3 ;  /* 0x00000003ff0075a7 */ /* 0x000e640008001105 */
[----:B-1----:R-:W-:Y:S05]  /*2ef0*/  @!P0 BRA `(.L_x_48) ;  /* 0x0000005400f88947 */ /* 0x002fea0003800000 */
.L_x_144:
        /* <DEDUP_REMOVED lines=9> */
.L_x_146:
[----:B------:R-:W-:-:S04]  /*2f90*/  UIADD3 UR4, UPT, UPT, UR4, 0x1, URZ ;  /* 0x0000000104047890 */ /* 0x000fc8000fffe0ff */
[----:B------:R-:W-:-:S04]  /*2fa0*/  UISETP.NE.AND UP0, UPT, UR4, 0x4, UPT ;  /* 0x000000040400788c */ /* 0x000fc8000bf05270 */
[----:B------:R-:W-:Y:S02]  /*2fb0*/  USEL UR5, URZ, 0x1, UP0 ;  /* 0x00000001ff057887 */ /* 0x000fe40008000000 */
[----:B------:R-:W-:-:S04]  /*2fc0*/  USEL UR4, UR4, URZ, UP0 ;  /* 0x000000ff04047287 */ /* 0x000fc80008000000 */
[----:B------:R-:W-:Y:S01]  /*2fd0*/  ULEA UR4, UR4, UR22, 0x3 ;  /* 0x0000001604047291 */ /* 0x000fe2000f8e18ff */
[----:B-1----:R-:W-:-:S04]  /*2fe0*/  LOP3.LUT R3, R2, UR5, RZ, 0x3c, !PT ;  /* 0x0000000502037c12 */ /* 0x002fc8000f8e3cff */
[----:B------:R-:W-:Y:S01]  /*2ff0*/  SHF.L.U32 R3, R3, 0x1f, RZ ;  /* 0x0000001f03037819 */ /* 0x000fe200000006ff */
[----:B------:R-:W-:-:S07]  /*3000*/  IMAD.U32 R0, RZ, RZ, UR4 ;  /* 0x00000004ff007e24 */ /* 0x000fce000f8e00ff */
.L_x_50:
[----:B-1----:R1:W2:Y:S02]  /*3010*/  SYNCS.PHASECHK.TRANS64.TRYWAIT P0, [R0+URZ], R3 ;  /* 0x00000003000075a7 */ /* 0x0022a400080011ff */
[----:B--2---:R-:W-:Y:S05]  /*3020*/  @!P0 NANOSLEEP.SYNCS 0x989680 ;  /* 0x009896800000895d */ /* 0x004fea0003900000 */
[----:B------:R-:W2:Y:S02]  /*3030*/  @!P0 SYNCS.PHASECHK.TRANS64 P0, [R0+URZ], R3 ;  /* 0x00000003000085a7 */ /* 0x000ea400080010ff */
[----:B--2---:R-:W-:Y:S05]  /*3040*/  @P0 EXIT ;  /* 0x000000000000094d */ /* 0x004fea0003800000 */
[----:B------:R-:W-:Y:S05]  /*3050*/  BRA `(.L_x_50) ;  /* 0xfffffffc00ec7947 */ /* 0x000fea000383ffff */
.L_x_22:
[----:B------:R-:W-:-:S04]  /*3060*/  UISETP.NE.AND UP0, UPT, UR61, URZ, UPT ;  /* 0x000000ff3d00728c */ /* 0x000fc8000bf05270 */
[----:B------:R-:W-:-:S09]  /*3070*/  UISETP.NE.OR UP0, UPT, UR18, 0x1, UP0 ;  /* 0x000000011200788c */ /* 0x000fd20008705670 */
[----:B------:R-:W-:Y:S05]  /*3080*/  BRA.U UP0, `(.L_x_51) ;  /* 0x00000005004c7547 */ /* 0x000fea000b800000 */
[----:B------:R-:W-:Y:S01]  /*3090*/  HFMA2 R3, -RZ, RZ, 0, 0 ;  /* 0x00000000ff037431 */ /* 0x000fe200000001ff */
[----:B------:R-:W-:Y:S01]  /*30a0*/  ISETP.GE.U32.AND P2, PT, R5, 0x4, PT ;  /* 0x000000040500780c */ /* 0x000fe20003f46070 */
[----:B------:R-:W-:Y:S01]  /*30b0*/  IMAD.MOV.U32 R12, RZ, RZ, 0x1 ;  /* 0x00000001ff0c7424 */ /* 0x000fe200078e00ff */
[----:B------:R-:W-:Y:S01]  /*30c0*/  CS2R R6, SRZ ;  /* 0x0000000000067805 */ /* 0x000fe2000001ff00 */
[----:B------:R-:W-:Y:S01]  /*30d0*/  IMAD.MOV.U32 R4, RZ, RZ, RZ ;  /* 0x000000ffff047224 */ /* 0x000fe200078e00ff */
[----:B------:R-:W-:Y:S01]  /*30e0*/  UMOV UR6, 0x400 ;  /* 0x0000040000067882 */ /* 0x000fe20000000000 */
[----:B------:R-:W-:Y:S01]  /*30f0*/  UMOV UR5, URZ ;  /* 0x000000ff00057c82 */ /* 0x000fe20008000000 */
[----:B------:R-:W-:-:S12]  /*3100*/  ULEA UR6, UR61, UR6, 0x18 ;  /* 0x000000063d067291 */ /* 0x000fd8000f8ec0ff */
.L_x_55:
[----:B------:R-:W-:Y:S02]  /*3110*/  LEA R0, R3, UR6, 0x3 ;  /* 0x0000000603007c11 */ /* 0x000fe4000f8e18ff */
[----:B------:R-:W-:-:S03]  /*3120*/  SHF.L.U32 R9, R4, 0x1f, RZ ;  /* 0x0000001f04097819 */ /* 0x000fc600000006ff */
[----:B------:R-:W-:Y:S01]  /*3130*/  VIADD R8, R0, 0xf0 ;  /* 0x000000f000087836 */ /* 0x000fe20000000000 */
[----:B------:R-:W1:Y:S02]  /*3140*/  SYNCS.PHASECHK.TRANS64.TRYWAIT P0, [R0+URZ+0xe0], R9 ;  /* 0x0000e009000075a7 */ /* 0x000e6400080011ff */
[----:B-1----:R-:W-:Y:S05]  /*3150*/  @!P0 BRA `(.L_x_52) ;  /* 0x0000005400908947 */ /* 0x002fea0003800000 */
.L_x_147:
[----:B------:R-:W-:Y:S01]  /*3160*/  ULEA UR4, UR5, UR6, 0x3 ;  /* 0x0000000605047291 */ /* 0x000fe2000f8e18ff */
[----:B------:R-:W-:Y:S01]  /*3170*/  PRMT R8, RZ, 0x654, R8 ;  /* 0x00000654ff087816 */ /* 0x000fe20000000008 */
[----:B-1----:R-:W-:Y:S01]  /*3180*/  @!P2 IMAD.MOV.U32 R9, RZ, RZ, 0x10 ;  /* 0x00000010ff09a424 */ /* 0x002fe200078e00ff */
[----:B------:R-:W-:Y:S01]  /*3190*/  SHF.L.U32 R11, R12, 0x1f, RZ ;  /* 0x0000001f0c0b7819 */ /* 0x000fe200000006ff */
[----:B------:R-:W-:Y:S01]  /*31a0*/  UIADD3 UR7, UPT, UPT, UR4, 0x80, URZ ;  /* 0x0000008004077890 */ /* 0x000fe2000fffe0ff */
[----:B------:R1:W-:Y:S05]  /*31b0*/  SYNCS.ARRIVE.TRANS64.RED.A1T0 RZ, [R8+URZ], RZ ;  /* 0x000000ff08ff79a7 */ /* 0x0003ea00081004ff */
[----:B------:R-:W-:Y:S01]  /*31c0*/  IMAD.U32 R0, RZ, RZ, UR7 ;  /* 0x00000007ff007e24 */ /* 0x000fe2000f8e00ff */
[----:B------:R-:W2:Y:S04]  /*31d0*/  SYNCS.PHASECHK.TRANS64.TRYWAIT P0, [UR4+0x90], R11 ;  /* 0x0000900bff0075a7 */ /* 0x000ea80008001104 */
[----:B------:R-:W-:Y:S01]  /*31e0*/  PRMT R13, R5, 0x654, R0 ;  /* 0x00000654050d7816 */ /* 0x000fe20000000000 */
[----:B-12---:R-:W-:Y:S06]  /*31f0*/  @!P0 BRA `(.L_x_53) ;  /* 0x00000054007c8947 */ /* 0x006fec0003800000 */
.L_x_149:
[----:B------:R-:W-:Y:S01]  /*3200*/  ULEA UR8, UR5, UR6, 0x4 ;  /* 0x0000000605087291 */ /* 0x000fe2000f8e20ff */
[----:B------:R-:W-:Y:S01]  /*3210*/  SEL R2, R13, R2, !P2 ;  /* 0x000000020d027207 */ /* 0x000fe20005000000 */
[----:B------:R-:W-:Y:S01]  /*3220*/  UIADD3 UR9, UPT, UPT, UR4, 0x80, URZ ;  /* 0x0000008004097890 */ /* 0x000fe2000fffe0ff */
[----:B-1----:R-:W-:Y:S01]  /*3230*/  LEA R0, R7, UR6, 0x3 ;  /* 0x0000000607007c11 */ /* 0x002fe2000f8e18ff */
[----:B------:R-:W-:Y:S01]  /*3240*/  UIADD3 UR8, UPT, UPT, UR8, 0x110, URZ ;  /* 0x0000011008087890 */ /* 0x000fe2000fffe0ff */
[----:B------:R1:W-:Y:S01]  /*3250*/  @!P2 SYNCS.ARRIVE.TRANS64.RED RZ, [R2+URZ], R9 ;  /* 0x0000000902ffa9a7 */ /* 0x0003e200080004ff */
[----:B------:R-:W-:Y:S01]  /*3260*/  UIADD3 UR4, UPT, UPT, UR5, 0x1, URZ ;  /* 0x0000000105047890 */ /* 0x000fe2000fffe0ff */
[----:B------:R-:W-:-:S03]  /*3270*/  VIADD R3, R3, 0x1 ;  /* 0x0000000103037836 */ /* 0x000fc60000000000 */
[----:B------:R-:W-:Y:S02]  /*3280*/  UISETP.NE.AND UP0, UPT, UR4, 0x2, UPT ;  /* 0x000000020400788c */ /* 0x000fe4000bf05270 */
[----:B------:R-:W-:Y:S01]  /*3290*/  ISETP.NE.AND P0, PT, R3, 0x2, PT ;  /* 0x000000020300780c */ /* 0x000fe20003f05270 */
[----:B------:R-:W-:Y:S06]  /*32a0*/  UGETNEXTWORKID.BROADCAST [UR8], [UR9] ;  /* 0x00000000080073ca */ /* 0x000fec0008000100 */
[----:B------:R-:W-:Y:S02]  /*32b0*/  USEL UR7, URZ, 0x1, UP0 ;  /* 0x00000001ff077887 */ /* 0x000fe40008000000 */
[----:B------:R-:W-:-:S04]  /*32c0*/  USEL UR5, UR4, URZ, UP0 ;  /* 0x000000ff04057287 */ /* 0x000fc80008000000 */
[----:B------:R-:W-:Y:S02]  /*32d0*/  LOP3.LUT R12, R12, UR7, RZ, 0x3c, !PT ;  /* 0x000000070c0c7c12 */ /* 0x000fe4000f8e3cff */
[----:B-1----:R-:W-:-:S04]  /*32e0*/  SHF.L.U32 R9, R6, 0x1f, RZ ;  /* 0x0000001f06097819 */ /* 0x002fc800000006ff */
[----:B------:R-:W1:Y:S02]  /*32f0*/  SYNCS.PHASECHK.TRANS64.TRYWAIT P1, [R0+URZ+0x80], R9 ;  /* 0x00008009000075a7 */ /* 0x000e6400080211ff */
[----:B-1----:R-:W-:Y:S05]  /*3300*/  @!P1 BRA `(.L_x_54) ;  /* 0x0000005400509947 */ /* 0x002fea0003800000 */
.L_x_150:
[C---:B------:R-:W-:Y:S01]  /*3310*/  LEA R8, R7.reuse, UR6, 0x4 ;  /* 0x0000000607087c11 */ /* 0x040fe2000f8e20ff */
[----:B------:R-:W-:Y:S01]  /*3320*/  VIADD R7, R7, 0x1 ;  /* 0x0000000107077836 */ /* 0x000fe20000000000 */
[----:B------:R-:W-:Y:S01]  /*3330*/  SEL R3, R3, RZ, P0 ;  /* 0x000000ff03037207 */ /* 0x000fe20000000000 */
[----:B-1----:R-:W-:-:S03]  /*3340*/  VIADD R0, R0, 0x90 ;  /* 0x0000009000007836 */ /* 0x002fc60000000000 */
[----:B------:R-:W1:Y:S01]  /*3350*/  LDS.128 R8, [R8+0x110] ;  /* 0x0001100008087984 */ /* 0x000e620000000c00 */
[C---:B------:R-:W-:Y:S02]  /*3360*/  ISETP.NE.AND P1, PT, R7.reuse, 0x2, PT ;  /* 0x000000020700780c */ /* 0x040fe40003f25270 */
[----:B------:R-:W-:Y:S01]  /*3370*/  PRMT R0, RZ, 0x654, R0 ;  /* 0x00000654ff007816 */ /* 0x000fe20000000000 */
[----:B------:R-:W-:Y:S01]  /*3380*/  @!PT LDS RZ, [RZ] ;  /* 0x00000000fffff984 */ /* 0x000fe20000000800 */
[----:B------:R-:W-:Y:S01]  /*3390*/  @!PT LDS RZ, [RZ] ;  /* 0x00000000fffff984 */ /* 0x000fe20000000800 */
[----:B------:R-:W-:Y:S01]  /*33a0*/  @!PT LDS RZ, [RZ] ;  /* 0x00000000fffff984 */ /* 0x000fe20000000800 */
[----:B------:R-:W-:Y:S01]  /*33b0*/  @!PT LDS RZ, [RZ] ;  /* 0x00000000fffff984 */ /* 0x000fe20000000800 */
[----:B------:R2:W-:Y:S06]  /*33c0*/  MEMBAR.ALL.CTA ;  /* 0x0000000000007992 */ /* 0x0005ec0000008000 */
[----:B--2---:R-:W2:Y:S01]  /*33d0*/  FENCE.VIEW.ASYNC.S ;  /* 0x00000000000073c6 */ /* 0x004ea20000000000 */
[----:B------:R-:W-:Y:S01]  /*33e0*/  SEL R7, R7, RZ, P1 ;  /* 0x000000ff07077207 */ /* 0x000fe20000800000 */
[----:B--2---:R2:W-:Y:S01]  /*33f0*/  SYNCS.ARRIVE.TRANS64.RED.A1T0 RZ, [R0+URZ], RZ ;  /* 0x000000ff00ff79a7 */ /* 0x0045e200081004ff */
[----:B-1----:R-:W-:-:S02]  /*3400*/  LOP3.LUT P3, RZ, R10, 0x1, RZ, 0xc0, !PT ;  /* 0x000000010aff7812 */ /* 0x002fc4000786c0ff */
[----:B------:R-:W-:Y:S02]  /*3410*/  SEL R9, RZ, 0x1, P0 ;  /* 0x00000001ff097807 */ /* 0x000fe40000000000 */
[----:B------:R-:W-:Y:S02]  /*3420*/  SEL R11, RZ, 0x1, P1 ;  /* 0x00000001ff0b7807 */ /* 0x000fe40000800000 */
[----:B------:R-:W-:Y:S02]  /*3430*/  LOP3.LUT R4, R4, R9, RZ, 0x3c, !PT ;  /* 0x0000000904047212 */ /* 0x000fe400078e3cff */
[----:B------:R-:W-:-:S05]  /*3440*/  LOP3.LUT R6, R6, R11, RZ, 0x3c, !PT ;  /* 0x0000000b06067212 */ /* 0x000fca00078e3cff */
[----:B--2---:R-:W-:Y:S05]  /*3450*/  @P3 BRA `(.L_x_55) ;  /* 0xfffffffc002c3947 */ /* 0x004fea000383ffff */
[----:B------:R-:W-:Y:S01]  /*3460*/  ULEA UR4, UR5, UR6, 0x3 ;  /* 0x0000000605047291 */ /* 0x000fe2000f8e18ff */
[----:B------:R-:W-:-:S08]  /*3470*/  SHF.L.U32 R3, R12, 0x1f, RZ ;  /* 0x0000001f0c037819 */ /* 0x000fd000000006ff */
[----:B------:R-:W1:Y:S02]  /*3480*/  SYNCS.PHASECHK.TRANS64 P0, [UR4+0x90], R3 ;  /* 0x00009003ff0075a7 */ /* 0x000e640008001004 */
[----:B-1----:R-:W-:Y:S05]  /*3490*/  @P0 BRA `(.L_x_56) ;  /* 0x0000000000080947 */ /* 0x002fea0003800000 */
[----:B------:R-:W1:Y:S02]  /*34a0*/  SYNCS.PHASECHK.TRANS64.TRYWAIT P0, [UR4+0x90], R3 ;  /* 0x00009003ff0075a7 */ /* 0x000e640008001104 */
[----:B-1----:R-:W-:Y:S05]  /*34b0*/  @!P0 BRA `(.L_x_57) ;  /* 0x0000005000f88947 */ /* 0x002fea0003800000 */
.L_x_56:
[----:B------:R-:W-:-:S04]  /*34c0*/  UIADD3 UR7, UPT, UPT, UR5, 0x1, URZ ;  /* 0x0000000105077890 */ /* 0x000fc8000fffe0ff */
[----:B------:R-:W-:-:S04]  /*34d0*/  UISETP.NE.AND UP0, UPT, UR7, 0x2, UPT ;  /* 0x000000020700788c */ /* 0x000fc8000bf05270 */
[----:B------:R-:W-:Y:S02]  /*34e0*/  USEL UR8, URZ, 0x1, UP0 ;  /* 0x00000001ff087887 */ /* 0x000fe40008000000 */
[----:B------:R-:W-:-:S04]  /*34f0*/  USEL UR7, UR7, URZ, UP0 ;  /* 0x000000ff07077287 */ /* 0x000fc80008000000 */
[----:B------:R-:W-:Y:S01]  /*3500*/  ULEA UR7, UR7, UR6, 0x3 ;  /* 0x0000000607077291 */ /* 0x000fe2000f8e18ff */
[----:B-1----:R-:W-:-:S04]  /*3510*/  LOP3.LUT R3, R12, UR8, RZ, 0x3c, !PT ;  /* 0x000000080c037c12 */ /* 0x002fc8000f8e3cff */
[----:B------:R-:W-:-:S04]  /*3520*/  SHF.L.U32 R0, R3, 0x1f, RZ ;  /* 0x0000001f03007819 */ /* 0x000fc800000006ff */
[----:B------:R-:W1:Y:S02]  /*3530*/  SYNCS.PHASECHK.TRANS64 P0, [UR7+0x90], R0 ;  /* 0x00009000ff0075a7 */ /* 0x000e640008001007 */
[----:B-1----:R-:W-:Y:S05]  /*3540*/  @P0 EXIT ;  /* 0x000000000000094d */ /* 0x002fea0003800000 */
[----:B------:R-:W-:Y:S02]  /*3550*/  SHF.L.U32 R3, R3, 0x1f, RZ ;  /* 0x0000001f03037819 */ /* 0x000fe400000006ff */
[----:B------:R-:W-:-:S07]  /*3560*/  MOV R0, UR7 ;  /* 0x0000000700007c02 */ /* 0x000fce0008000f00 */
.L_x_58:
[----:B-1----:R1:W2:Y:S02]  /*3570*/  SYNCS.PHASECHK.TRANS64.TRYWAIT P0, [R0+URZ+0x90], R3 ;  /* 0x00009003000075a7 */ /* 0x0022a400080011ff */
[----:B--2---:R-:W-:Y:S05]  /*3580*/  @!P0 NANOSLEEP.SYNCS 0x989680 ;  /* 0x009896800000895d */ /* 0x004fea0003900000 */
[----:B------:R-:W2:Y:S02]  /*3590*/  @!P0 SYNCS.PHASECHK.TRANS64 P0, [R0+URZ+0x90], R3 ;  /* 0x00009003000085a7 */ /* 0x000ea400080010ff */
[----:B--2---:R-:W-:Y:S05]  /*35a0*/  @P0 EXIT ;  /* 0x000000000000094d */ /* 0x004fea0003800000 */
[----:B------:R-:W-:Y:S05]  /*35b0*/  BRA `(.L_x_58) ;  /* 0xfffffffc00ec7947 */ /* 0x000fea000383ffff */
.L_x_51:
[----:B------:R-:W-:Y:S05]  /*35c0*/  BRA.U UP4, `(.L_x_59) ;  /* 0x00000019044c7547 */ /* 0x000fea000b800000 */
[----:B------:R-:W-:Y:S01]  /*35d0*/  UMOV UR4, 0x40 ;  /* 0x0000004000047882 */ /* 0x000fe20000000000 */
[----:B------:R-:W-:Y:S01]  /*35e0*/  NOP ;  /* 0x0000000000007918 */ /* 0x000fe20000000000 */
[----:B------:R-:W-:Y:S01]  /*35f0*/  ULEA UR5, UR61, UR4, 0x18 ;  /* 0x000000043d057291 */ /* 0x000fe2000f8ec0ff */
[----:B------:R-:W-:Y:S02]  /*3600*/  UMOV UR6, 0x400 ;  /* 0x0000040000067882 */ /* 0x000fe40000000000 */
[----:B------:R-:W-:-:S06]  /*3610*/  ULEA UR6, UR61, UR6, 0x18 ;  /* 0x000000063d067291 */ /* 0x000fcc000f8ec0ff */
[----:B------:R-:W1:Y:S02]  /*3620*/  LDS.U8 R5, [UR5+0x1c] ;  /* 0x00001c05ff057984 */ /* 0x000e640008000000 */
[----:B-1----:R-:W-:-:S13]  /*3630*/  ISETP.NE.AND P0, PT, R5, RZ, PT ;  /* 0x000000ff0500720c */ /* 0x002fda0003f05270 */
[----:B------:R-:W-:Y:S05]  /*3640*/  @P0 BRA `(.L_x_60) ;  /* 0x0000000400180947 */ /* 0x000fea0003800000 */
[----:B------:R-:W-:Y:S01]  /*3650*/  R2UR UR4, R2 ;  /* 0x00000000020472ca */ /* 0x000fe200000e0000 */
[----:B------:R-:W-:-:S12]  /*3660*/  UIADD3 UR7, UPT, UPT, UR5, 0x8, URZ ;  /* 0x0000000805077890 */ /* 0x000fd8000fffe0ff */
[----:B------:R-:W-:-:S09]  /*3670*/  UISETP.NE.U32.AND UP1, UPT, UR4, 0x1, UPT ;  /* 0x000000010400788c */ /* 0x000fd2000bf25070 */
[----:B------:R-:W-:Y:S05]  /*3680*/  BRA.U !UP1, `(.L_x_61) ;  /* 0x0000000109a47547 */ /* 0x000fea000b800000 */
[----:B------:R-:W-:Y:S01]  /*3690*/  ELECT P0, URZ, PT ;  /* 0x0000000000ff782f */ /* 0x000fe20003800000 */
[----:B------:R-:W-:-:S12]  /*36a0*/  BSSY B0, `(.L_x_61) ;  /* 0x0000027000007945 */ /* 0x000fd80003800000 */
[----:B------:R-:W-:Y:S05]  /*36b0*/  @!P0 BRA `(.L_x_62) ;  /* 0x0000000000948947 */ /* 0x000fea0003800000 */
[----:B------:R-:W-:-:S05]  /*36c0*/  UMOV UR4, 0x10 ;  /* 0x0000001000047882 */ /* 0x000fca0000000000 */
[----:B------:R-:W-:Y:S04]  /*36d0*/  DEPBAR.LE SB1, 0x36 ;  /* 0x00009d800000791a */ /* 0x000fe80000000000 */
[----:B------:R-:W1:Y:S02]  /*36e0*/  UTCATOMSWS.2CTA.FIND_AND_SET.ALIGN UP0, UR4, UR4 ;  /* 0x00000004000475e3 */ /* 0x000e640008200800 */
[----:B-1----:R-:W-:Y:S01]  /*36f0*/  MOV R12, UR4 ;  /* 0x00000004000c7c02 */ /* 0x002fe20008000f00 */
[----:B------:R-:W-:Y:S06]  /*3700*/  BRA.U UP0, `(.L_x_63) ;  /* 0x0000000100187547 */ /* 0x000fec000b800000 */
.L_x_64:
[----:B------:R-:W-:Y:S05]  /*3710*/  NANOSLEEP 0x64 ;  /* 0x000000640000795d */ /* 0x000fea0003800000 */
[----:B------:R-:W-:-:S05]  /*3720*/  UMOV UR4, 0x10 ;  /* 0x0000001000047882 */ /* 0x000fca0000000000 */
[----:B------:R-:W-:Y:S04]  /*3730*/  DEPBAR.LE SB1, 0x36 ;  /* 0x00009d800000791a */ /* 0x000fe80000000000 */
[----:B------:R-:W1:Y:S02]  /*3740*/  UTCATOMSWS.2CTA.FIND_AND_SET.ALIGN UP0, UR4, UR4 ;  /* 0x00000004000475e3 */ /* 0x000e640008200800 */
[----:B-1----:R-:W-:Y:S01]  /*3750*/  MOV R12, UR4 ;  /* 0x00000004000c7c02 */ /* 0x002fe20008000f00 */
[----:B------:R-:W-:Y:S05]  /*3760*/  BRA.U !UP0, `(.L_x_64) ;  /* 0xfffffffd08e87547 */ /* 0x000fea000b83ffff */
.L_x_63:
[----:B------:R-:W1:Y:S01]  /*3770*/  LDS R8, [UR5+0x10] ;  /* 0x00001005ff087984 */ /* 0x000e620008000800 */
[----:B------:R-:W-:Y:S01]  /*3780*/  R2UR UR4, R0 ;  /* 0x00000000000472ca */ /* 0x000fe200000e0000 */
[----:B------:R-:W-:-:S04]  /*3790*/  IMAD.U32 R5, RZ, RZ, UR6 ;  /* 0x00000006ff057e24 */ /* 0x000fc8000f8e00ff */
[----:B------:R-:W-:-:S08]  /*37a0*/  VIADD R5, R5, 0x130 ;  /* 0x0000013005057836 */ /* 0x000fd00000000000 */
[----:B------:R-:W-:Y:S02]  /*37b0*/  MOV R6, UR4 ;  /* 0x0000000400067c02 */ /* 0x000fe40008000f00 */
[----:B-1----:R-:W-:-:S04]  /*37c0*/  SHF.L.U32 R8, R8, 0x1f, RZ ;  /* 0x0000001f08087819 */ /* 0x002fc800000006ff */
[----:B------:R-:W1:Y:S02]  /*37d0*/  SYNCS.PHASECHK.TRANS64.TRYWAIT P0, [UR5+0x8], R8 ;  /* 0x00000808ff0075a7 */ /* 0x000e640008001105 */
[----:B-1----:R-:W-:Y:S05]  /*37e0*/  @P0 BRA `(.L_x_65) ;  /* 0x0000000000080947 */ /* 0x002fea0003800000 */
[----:B------:R-:W1:Y:S02]  /*37f0*/  SYNCS.PHASECHK.TRANS64.TRYWAIT P0, [UR5+0x8], R8 ;  /* 0x00000808ff0075a7 */ /* 0x000e640008001105 */
[----:B-1----:R-:W-:Y:S05]  /*3800*/  @!P0 BRA `(.L_x_66) ;  /* 0x00000050003c8947 */ /* 0x002fea0003800000 */
.L_x_65:
[----:B------:R-:W-:Y:S01]  /*3810*/  R2UR UR4, R0 ;  /* 0x00000000000472ca */ /* 0x000fe200000e0000 */
[----:B------:R-:W-:Y:S01]  /*3820*/  IMAD.MOV.U32 R9, RZ, RZ, 0xffff ;  /* 0x0000ffffff097424 */ /* 0x000fe200078e00ff */
[----:B------:R-:W-:Y:S01]  /*3830*/  PRMT R6, R6, 0x654, R5 ;  /* 0x0000065406067816 */ /* 0x000fe20000000005 */
[----:B------:R-:W-:Y:S02]  /*3840*/  HFMA2 R5, -RZ, RZ, 0, 5.9604644775390625e-08 ;  /* 0x00000001ff057431 */ /* 0x000fe400000001ff */
[----:B-1----:R-:W-:Y:S02]  /*3850*/  IMAD.MOV.U32 R8, RZ, RZ, 0x4 ;  /* 0x00000004ff087424 */ /* 0x002fe400078e00ff */
[----:B------:R-:W-:Y:S01]  /*3860*/  IMAD.SHL.U32 R11, R12, 0x20, RZ ;  /* 0x000000200c0b7824 */ /* 0x000fe200078e00ff */
[----:B------:R-:W-:-:S05]  /*3870*/  SHF.L.U32 R10, R9, R12, RZ ;  /* 0x0000000c090a7219 */ /* 0x000fca00000006ff */
[----:B------:R-:W-:Y:S01]  /*3880*/  UPRMT UR4, UR4, 0x654, UR7 ;  /* 0x0000065404047896 */ /* 0x000fe20008000007 */
[----:B------:R-:W-:-:S05]  /*3890*/  SHF.L.U32 R9, R5, R12, RZ ;  /* 0x0000000c05097219 */ /* 0x000fca00000006ff */
[----:B------:R-:W-:-:S03]  /*38a0*/  MOV R7, UR4 ;  /* 0x0000000400077c02 */ /* 0x000fc60008000f00 */
[----:B------:R1:W-:Y:S01]  /*38b0*/  SYNCS.ARRIVE.TRANS64.RED RZ, [UR4], R8 ;  /* 0x00000008ffff79a7 */ /* 0x0003e20008000404 */
[----:B------:R1:W-:Y:S04]  /*38c0*/  STS [UR6+0x130], R11 ;  /* 0x0001300bff007988 */ /* 0x0003e80008000806 */
[----:B------:R1:W-:Y:S04]  /*38d0*/  STAS [R6.64], R12 ;  /* 0x0000000c06007dbd */ /* 0x0003e8000c0008ff */
[----:B------:R1:W-:Y:S04]  /*38e0*/  ATOMS.OR RZ, [UR5+0x14], R10 ;  /* 0x0000140affff798c */ /* 0x0003e8000b000005 */
[----:B------:R1:W-:Y:S04]  /*38f0*/  ATOMS.OR RZ, [UR5+0x18], R9 ;  /* 0x00001809ffff798c */ /* 0x0003e8000b000005 */
[----:B------:R1:W-:Y:S02]  /*3900*/  ATOMS.XOR RZ, [UR5+0x10], R5 ;  /* 0x00001005ffff798c */ /* 0x0003e4000b800005 */
.L_x_62:
[----:B------:R-:W-:Y:S05]  /*3910*/  BSYNC B0 ;  /* 0x0000000000007941 */ /* 0x000fea0003800000 */
.L_x_61:
[----:B------:R-:W-:Y:S05]  /*3920*/  BRA.U UP1, `(.L_x_67) ;  /* 0x0000000101707547 */ /* 0x000fea000b800000 */
[----:B------:R-:W-:-:S03]  /*3930*/  UMOV UR4, 0xffffffff ;  /* 0xffffffff00047882 */ /* 0x000fc60000000000 */
[----:B------:R-:W-:Y:S05]  /*3940*/  BRA.DIV UR4, `(.L_x_68) ;  /* 0x0000005204047947 */ /* 0x000fea000b800000 */
[----:B------:R-:W-:-:S13]  /*3950*/  ELECT P0, URZ, PT ;  /* 0x0000000000ff782f */ /* 0x000fda0003800000 */
.L_x_154:
[----:B------:R-:W-:Y:S05]  /*3960*/  @!P0 BRA `(.L_x_67) ;  /* 0x0000000000608947 */ /* 0x000fea0003800000 */
[----:B-1----:R-:W1:Y:S02]  /*3970*/  LDS R6, [UR5+0x10] ;  /* 0x00001005ff067984 */ /* 0x002e640008000800 */
[----:B-1----:R-:W-:-:S04]  /*3980*/  SHF.L.U32 R6, R6, 0x1f, RZ ;  /* 0x0000001f06067819 */ /* 0x002fc800000006ff */
[----:B------:R-:W1:Y:S02]  /*3990*/  SYNCS.PHASECHK.TRANS64.TRYWAIT P0, [UR5+0x8], R6 ;  /* 0x00000806ff0075a7 */ /* 0x000e640008001105 */
[----:B-1----:R-:W-:Y:S05]  /*39a0*/  @P0 BRA `(.L_x_69) ;  /* 0x0000000000080947 */ /* 0x002fea0003800000 */
[----:B------:R-:W1:Y:S02]  /*39b0*/  SYNCS.PHASECHK.TRANS64.TRYWAIT P0, [UR5+0x8], R6 ;  /* 0x00000806ff0075a7 */ /* 0x000e640008001105 */
[----:B-1----:R-:W-:Y:S05]  /*39c0*/  @!P0 BRA `(.L_x_70) ;  /* 0x0000005000088947 */ /* 0x002fea0003800000 */
.L_x_69:
[----:B------:R-:W2:Y:S01]  /*39d0*/  LDS R8, [UR6+0x130] ;  /* 0x00013006ff087984 */ /* 0x000ea20008000800 */
[----:B------:R-:W-:Y:S01]  /*39e0*/  R2UR UR4, R0 ;  /* 0x00000000000472ca */ /* 0x000fe200000e0000 */
[----:B-1----:R-:W-:Y:S02]  /*39f0*/  IMAD.MOV.U32 R6, RZ, RZ, 0xffff ;  /* 0x0000ffffff067424 */ /* 0x002fe400078e00ff */
[----:B------:R-:W-:-:S10]  /*3a00*/  IMAD.MOV.U32 R5, RZ, RZ, 0x1 ;  /* 0x00000001ff057424 */ /* 0x000fd400078e00ff */
[----:B------:R-:W-:Y:S01]  /*3a10*/  UPRMT UR4, UR4, 0x654, UR7 ;  /* 0x0000065404047896 */ /* 0x000fe20008000007 */
[----:B--2---:R-:W-:Y:S01]  /*3a20*/  IMAD.SHL.U32 R7, R8, 0x20, RZ ;  /* 0x0000002008077824 */ /* 0x004fe200078e00ff */
[-C--:B------:R-:W-:Y:S02]  /*3a30*/  SHF.L.U32 R6, R6, R8.reuse, RZ ;  /* 0x0000000806067219 */ /* 0x080fe400000006ff */
[----:B------:R-:W-:Y:S02]  /*3a40*/  SHF.L.U32 R8, R5, R8, RZ ;  /* 0x0000000805087219 */ /* 0x000fe400000006ff */
[----:B------:R2:W-:Y:S04]  /*3a50*/  STS [UR6+0x130], R7 ;  /* 0x00013007ff007988 */ /* 0x0005e80008000806 */
[----:B------:R2:W-:Y:S04]  /*3a60*/  ATOMS.OR RZ, [UR5+0x14], R6 ;  /* 0x00001406ffff798c */ /* 0x0005e8000b000005 */
[----:B------:R2:W-:Y:S01]  /*3a70*/  ATOMS.OR RZ, [UR5+0x18], R8 ;  /* 0x00001808ffff798c */ /* 0x0005e2000b000005 */
[----:B------:R-:W-:Y:S03]  /*3a80*/  SYNCS.ARRIVE.TRANS64.RED.A1T0 RZ, [UR4], RZ ;  /* 0x000000ffffff79a7 */ /* 0x000fe60008100404 */
[----:B------:R2:W-:Y:S01]  /*3a90*/  ATOMS.XOR RZ, [UR5+0x10], R5 ;  /* 0x00001005ffff798c */ /* 0x0005e2000b800005 */
[----:B------:R-:W-:Y:S05]  /*3aa0*/  BRA `(.L_x_67) ;  /* 0x0000000000107947 */ /* 0x000fea0003800000 */
.L_x_60:
[----:B------:R-:W-:Y:S02]  /*3ab0*/  MOV R5, 0xffffffff ;  /* 0xffffffff00057802 */ /* 0x000fe40000000f00 */
[----:B------:R-:W-:-:S03]  /*3ac0*/  MOV R6, 0x3af0 ;  /* 0x00003af000067802 */ /* 0x000fc60000000f00 */
[----:B------:R1:W-:Y:S04]  /*3ad0*/  STS [UR6+0x130], R5 ;  /* 0x00013005ff007988 */ /* 0x0003e80008000806 */
[----:B-1---5:R-:W-:Y:S05]  /*3ae0*/  CALL.REL.NOINC `($__internal_1_$__cuda_sm10x_tcgen05_guardrail_trap_phase_invalid_during_alloc) ;  /* 0x0000005400687944 */ /* 0x022fea0003c00000 */
.L_x_67:
[----:B------:R-:W-:Y:S05]  /*3af0*/  WARPSYNC.ALL ;  /* 0x0000000000007948 */ /* 0x000fea0003800000 */
[----:B------:R-:W3:Y:S01]  /*3b00*/  S2UR UR4, SR_CgaCtaId ;  /* 0x00000000000479c3 */ /* 0x000ee20000008800 */
[----:B------:R-:W-:Y:S01]  /*3b10*/  UMOV UR62, 0x400 ;  /* 0x00000400003e7882 */ /* 0x000fe20000000000 */
[----:B------:R-:W4:Y:S01]  /*3b20*/  LDCU UR7, c[0x0][0x38c] ;  /* 0x00007180ff0777ac */ /* 0x000f220008000800 */
[----:B------:R-:W-:Y:S01]  /*3b30*/  LOP3.LUT R3, R3, 0xffff, RZ, 0xc0, !PT ;  /* 0x0000ffff03037812 */ /* 0x000fe200078ec0ff */
[----:B-1----:R-:W-:Y:S01]  /*3b40*/  IMAD.MOV.U32 R11, RZ, RZ, 0x1 ;  /* 0x00000001ff0b7424 */ /* 0x002fe200078e00ff */
[----:B------:R-:W-:Y:S01]  /*3b50*/  R2UR UR5, R2 ;  /* 0x00000000020572ca */ /* 0x000fe200000e0000 */
[----:B------:R-:W-:Y:S01]  /*3b60*/  IMAD.MOV.U32 R10, RZ, RZ, RZ ;  /* 0x000000ffff0a7224 */ /* 0x000fe200078e00ff */
[----:B------:R-:W-:-:S02]  /*3b70*/  LOP3.LUT R4, R4, 0xffff, RZ, 0xc0, !PT ;  /* 0x0000ffff04047812 */ /* 0x000fc400078ec0ff */
[----:B--2---:R-:W-:Y:S01]  /*3b80*/  CS2R R8, SRZ ;  /* 0x0000000000087805 */ /* 0x004fe2000001ff00 */
[----:B------:R-:W-:Y:S01]  /*3b90*/  UMOV UR9, URZ ;  /* 0x000000ff00097c82 */ /* 0x000fe20008000000 */
[----:B------:R-:W-:Y:S01]  /*3ba0*/  UMOV UR60, URZ ;  /* 0x000000ff003c7c82 */ /* 0x000fe20008000000 */
[----:B------:R-:W-:Y:S01]  /*3bb0*/  R2UR UR65, R4 ;  /* 0x00000000044172ca */ /* 0x000fe200000e0000 */
[----:B------:R-:W-:Y:S01]  /*3bc0*/  UMOV UR76, 0x0 ;  /* 0x00000000004c7882 */ /* 0x000fe20000000000 */
[----:B------:R-:W-:Y:S01]  /*3bd0*/  UMOV UR77, 0x8100910 ;  /* 0x08100910004d7882 */ /* 0x000fe20000000000 */
[----:B------:R-:W-:Y:S01]  /*3be0*/  UMOV UR74, 0x0 ;  /* 0x00000000004a7882 */ /* 0x000fe20000000000 */
[----:B------:R-:W-:Y:S01]  /*3bf0*/  UMOV UR75, 0x8100910 ;  /* 0x08100910004b7882 */ /* 0x000fe20000000000 */
[----:B------:R-:W-:Y:S01]  /*3c00*/  UMOV UR72, 0x0 ;  /* 0x0000000000487882 */ /* 0x000fe20000000000 */
[----:B------:R-:W-:Y:S01]  /*3c10*/  UMOV UR73, 0x8100910 ;  /* 0x0810091000497882 */ /* 0x000fe20000000000 */
[----:B------:R-:W-:-:S02]  /*3c20*/  UISETP.NE.AND UP3, UPT, UR5, URZ, UPT ;  /* 0x000000ff0500728c */ /* 0x000fc4000bf65270 */
[----:B----4-:R-:W-:Y:S01]  /*3c30*/  UIADD3 UR7, UPT, UPT, UR7, 0x7f, URZ ;  /* 0x0000007f07077890 */ /* 0x010fe2000fffe0ff */
[----:B------:R-:W-:Y:S01]  /*3c40*/  UMOV UR70, 0x0 ;  /* 0x0000000000467882 */ /* 0x000fe20000000000 */
[----:B------:R-:W-:Y:S01]  /*3c50*/  UMOV UR71, 0x8100910 ;  /* 0x0810091000477882 */ /* 0x000fe20000000000 */
[----:B---3--:R-:W-:Y:S01]  /*3c60*/  ULEA UR62, UR4, UR62, 0x18 ;  /* 0x0000003e043e7291 */ /* 0x008fe2000f8ec0ff */
[----:B------:R-:W-:Y:S02]  /*3c70*/  UMOV UR68, 0x0 ;  /* 0x0000000000447882 */ /* 0x000fe40000000000 */
[----:B------:R-:W-:Y:S01]  /*3c80*/  UMOV UR4, URZ ;  /* 0x000000ff00047c82 */ /* 0x000fe20008000000 */
[----:B------:R-:W-:Y:S01]  /*3c90*/  UIADD3 UR6, UPT, UPT, UR62, 0x6400, URZ ;  /* 0x000064003e067890 */ /* 0x000fe2000fffe0ff */
[----:B------:R-:W-:Y:S01]  /*3ca0*/  IMAD.U32 R14, RZ, RZ, UR4 ;  /* 0x00000004ff0e7e24 */ /* 0x000fe2000f8e00ff */
[----:B------:R-:W-:Y:S02]  /*3cb0*/  USHF.R.S32.HI UR4, URZ, 0x1f, UR7 ;  /* 0x0000001fff047899 */ /* 0x000fe40008011407 */
[----:B------:R-:W-:-:S02]  /*3cc0*/  UIADD3 UR5, UPT, UPT, UR62, 0x26400, URZ ;  /* 0x000264003e057890 */ /* 0x000fc4000fffe0ff */
[----:B------:R-:W-:Y:S02]  /*3cd0*/  ULEA.HI UR4, UR4, UR7, URZ, 0x7 ;  /* 0x0000000704047291 */ /* 0x000fe4000f8f38ff */
[----:B------:R-:W-:Y:S02]  /*3ce0*/  USHF.R.U32.HI UR6, URZ, 0x4, UR6 ;  /* 0x00000004ff067899 */ /* 0x000fe40008011606 */
[----:B------:R-:W-:Y:S02]  /*3cf0*/  USHF.R.S32.HI UR8, URZ, 0x7, UR4 ;  /* 0x00000007ff087899 */ /* 0x000fe40008011404 */
[----:B------:R-:W-:Y:S01]  /*3d00*/  USHF.R.U32.HI UR5, URZ, 0x4, UR5 ;  /* 0x00000004ff057899 */ /* 0x000fe20008011605 */
[----:B------:R-:W-:Y:S01]  /*3d10*/  R2UR UR4, R3 ;  /* 0x00000000030472ca */ /* 0x000fe200000e0000 */
[----:B------:R-:W-:Y:S02]  /*3d20*/  UISETP.LT.AND UP0, UPT, UR8, 0x1, UPT ;  /* 0x000000010800788c */ /* 0x000fe4000bf01270 */
[----:B------:R-:W-:Y:S01]  /*3d30*/  ULOP3.LUT UR6, UR6, 0x3fff, URZ, 0xc0, !UPT ;  /* 0x00003fff06067892 */ /* 0x000fe2000f8ec0ff */
[----:B------:R-:W-:Y:S01]  /*3d40*/  IMAD.U32 R12, RZ, RZ, UR8 ;  /* 0x00000008ff0c7e24 */ /* 0x000fe2000f8e00ff */
[----:B------:R-:W-:-:S02]  /*3d50*/  ULOP3.LUT UR67, UR5, 0x3fff, URZ, 0xc0, !UPT ;  /* 0x00003fff05437892 */ /* 0x000fc4000f8ec0ff */
[----:B------:R-:W-:Y:S02]  /*3d60*/  ULOP3.LUT UR66, UR6, 0x10000, URZ, 0xfc, !UPT ;  /* 0x0001000006427892 */ /* 0x000fe4000f8efcff */
[----:B------:R-:W-:Y:S01]  /*3d70*/  ULOP3.LUT UR67, UR67, 0x10000, URZ, 0xfc, !UPT ;  /* 0x0001000043437892 */ /* 0x000fe2000f8efcff */
[----:B------:R-:W-:-:S03]  /*3d80*/  UMOV UR69, 0x8100910 ;  /* 0x0810091000457882 */ /* 0x000fc60000000000 */
[----:B------:R-:W-:Y:S01]  /*3d90*/  IMAD.U32 R13, RZ, RZ, UR4 ;  /* 0x00000004ff0d7e24 */ /* 0x000fe2000f8e00ff */
[----:B------:R-:W-:Y:S01]  /*3da0*/  NOP ;  /* 0x0000000000007918 */ /* 0x000fe20000000000 */
[----:B------:R-:W-:Y:S06]  /*3db0*/  BAR.ARV 0x6, 0xa0 ;  /* 0x0182800000007b1d */ /* 0x000fec0000002000 */
[----:B------:R-:W1:Y:S02]  /*3dc0*/  LDS R5, [UR62+0x130] ;  /* 0x0001303eff057984 */ /* 0x000e640008000800 */
[----:B-1----:R-:W-:-:S13]  /*3dd0*/  R2UR UR4, R5 ;  /* 0x00000000050472ca */ /* 0x002fda00000e0000 */
[----:B------:R-:W-:Y:S01]  /*3de0*/  IMAD.U32 R16, RZ, RZ, UR4 ;  /* 0x00000004ff107e24 */ /* 0x000fe2000f8e00ff */
[----:B------:R-:W-:-:S06]  /*3df0*/  USEL UR4, UR8, 0x1, !UP0 ;  /* 0x0000000108047887 */ /* 0x000fcc000c000000 */
[----:B------:R-:W-:-:S07]  /*3e00*/  IMAD.U32 R15, RZ, RZ, UR4 ;  /* 0x00000004ff0f7e24 */ /* 0x000fce000f8e00ff */
.L_x_78:
[C---:B-1----:R-:W-:Y:S02]  /*3e10*/  LEA R3, R10.reuse, UR62, 0x3 ;  /* 0x0000003e0a037c11 */ /* 0x042fe4000f8e18ff */
[----:B------:R-:W-:Y:S02]  /*3e20*/  SHF.L.U32 R4, R9, 0x1f, RZ ;  /* 0x0000001f09047819 */ /* 0x000fe400000006ff */
[----:B------:R-:W-:Y:S02]  /*3e30*/  LEA R5, R10, UR62, 0x4 ;  /* 0x0000003e0a057c11 */ /* 0x000fe4000f8e20ff */
[----:B------:R-:W1:Y:S02]  /*3e40*/  SYNCS.PHASECHK.TRANS64.TRYWAIT P0, [R3+URZ+0x80], R4 ;  /* 0x00008004030075a7 */ /* 0x000e6400080011ff */
[----:B-1----:R-:W-:Y:S05]  /*3e50*/  @!P0 BRA `(.L_x_71) ;  /* 0x0000004800fc8947 */ /* 0x002fea0003800000 */
.L_x_155:
[----:B-1----:R-:W1:Y:S01]  /*3e60*/  LDS.128 R4, [R5+0x110] ;  /* 0x0001100005047984 */ /* 0x002e620000000c00 */
[----:B------:R-:W-:Y:S02]  /*3e70*/  VIADD R3, R3, 0x90 ;  /* 0x0000009003037836 */ /* 0x000fe40000000000 */
[----:B------:R-:W-:Y:S01]  /*3e80*/  VIADD R10, R10, 0x1 ;  /* 0x000000010a0a7836 */ /* 0x000fe20000000000 */
[----:B------:R-:W-:Y:S01]  /*3e90*/  @!PT LDS RZ, [RZ] ;  /* 0x00000000fffff984 */ /* 0x000fe20000000800 */
[----:B------:R-:W-:Y:S01]  /*3ea0*/  @!PT LDS RZ, [RZ] ;  /* 0x00000000fffff984 */ /* 0x000fe20000000800 */
[----:B------:R-:W-:Y:S01]  /*3eb0*/  @!PT LDS RZ, [RZ] ;  /* 0x00000000fffff984 */ /* 0x000fe20000000800 */
[----:B------:R-:W-:Y:S01]  /*3ec0*/  @!PT LDS RZ, [RZ] ;  /* 0x00000000fffff984 */ /* 0x000fe20000000800 */
[----:B------:R2:W-:Y:S06]  /*3ed0*/  MEMBAR.ALL.CTA ;  /* 0x0000000000007992 */ /* 0x0005ec0000008000 */
[----:B--2---:R-:W2:Y:S01]  /*3ee0*/  FENCE.VIEW.ASYNC.S ;  /* 0x00000000000073c6 */ /* 0x004ea20000000000 */
[----:B------:R-:W-:-:S04]  /*3ef0*/  PRMT R3, RZ, 0x654, R3 ;  /* 0x00000654ff037816 */ /* 0x000fc80000000003 */
[----:B--2---:R2:W-:Y:S01]  /*3f00*/  SYNCS.ARRIVE.TRANS64.RED.A1T0 RZ, [R3+URZ], RZ ;  /* 0x000000ff03ff79a7 */ /* 0x0045e200081004ff */
[----:B-1----:R-:W-:Y:S01]  /*3f10*/  LOP3.LUT P1, RZ, R6, 0x1, RZ, 0xc0, !PT ;  /* 0x0000000106ff7812 */ /* 0x002fe2000782c0ff */
[----:B--2---:R-:W-:-:S12]  /*3f20*/  BRA.U UP3, `(.L_x_72) ;  /* 0x00000009032c7547 */ /* 0x004fd8000b800000 */
[----:B------:R-:W1:Y:S01]  /*3f30*/  LDCU UR4, c[0x0][0x38c] ;  /* 0x00007180ff0477ac */ /* 0x000e620008000800 */
[----:B------:R-:W-:Y:S02]  /*3f40*/  R2UR UR5, R14 ;  /* 0x000000000e0572ca */ /* 0x000fe400000e0000 */
[----:B------:R-:W-:Y:S02]  /*3f50*/  PLOP3.LUT P2, PT, PT, PT, PT, 0x80, 0x8 ;  /* 0x000000000008781c */ /* 0x000fe40003f4f070 */
[----:B------:R-:W-:Y:S02]  /*3f60*/  SHF.L.U32 R6, R11, 0x1f, RZ ;  /* 0x0000001f0b067819 */ /* 0x000fe400000006ff */
[----:B------:R-:W-:-:S07]  /*3f70*/  R2UR UR6, R16 ;  /* 0x00000000100672ca */ /* 0x000fce00000e0000 */
[----:B------:R-:W-:Y:S02]  /*3f80*/  ULEA UR7, UR5, UR62, 0x3 ;  /* 0x0000003e05077291 */ /* 0x000fe4000f8e18ff */
[----:B-1----:R-:W-:-:S04]  /*3f90*/  UISETP.GE.AND UP0, UPT, UR4, 0x1, UPT ;  /* 0x000000010400788c */ /* 0x002fc8000bf06270 */
[----:B------:R-:W-:Y:S01]  /*3fa0*/  IMAD.U32 R4, RZ, RZ, UR7 ;  /* 0x00000007ff047e24 */ /* 0x000fe2000f8e00ff */
[----:B------:R-:W-:Y:S01]  /*3fb0*/  ULEA UR8, UR5, UR6, 0x5 ;  /* 0x0000000605087291 */ /* 0x000fe2000f8e28ff */
[----:B------:R-:W-:-:S05]  /*3fc0*/  PLOP3.LUT P0, PT, PT, PT, UP0, 0x80, 0x8 ;  /* 0x000000000008781c */ /* 0x000fca0003f0f008 */
[----:B------:R-:W-:-:S08]  /*3fd0*/  @UP0 ULEA UR4, UR9, UR62, 0x3 ;  /* 0x0000003e09040291 */ /* 0x000fd0000f8e18ff */
[----:B------:R-:W-:-:S04]  /*3fe0*/  @P0 SHF.L.U32 R3, R8, 0x1f, RZ ;  /* 0x0000001f08030819 */ /* 0x000fc800000006ff */
[----:B------:R1:W2:Y:S01]  /*3ff0*/  @P0 SYNCS.PHASECHK.TRANS64.TRYWAIT P2, [UR4], R3 ;  /* 0x00000003ff0005a7 */ /* 0x0002a20008041104 */
[----:B------:R-:W3:Y:S02]  /*4000*/  SYNCS.PHASECHK.TRANS64.TRYWAIT P0, [UR7+0xc0], R6 ;  /* 0x0000c006ff0075a7 */ /* 0x000ee40008001107 */
[----:B-123--:R-:W-:Y:S05]  /*4010*/  @!P0 BRA `(.L_x_73) ;  /* 0x0000004800a08947 */ /* 0x00efea0003800000 */
.L_x_157:
[----:B------:R-:W-:Y:S01]  /*4020*/  UMOV UR64, UR60 ;  /* 0x0000003c00407c82 */ /* 0x000fe20008000000 */
[----:B------:R-:W-:Y:S05]  /*4030*/  BRA.U !UP0, `(.L_x_74) ;  /* 0x0000000508d07547 */ /* 0x000fea000b800000 */
[----:B------:R-:W-:Y:S01]  /*4040*/  R2UR UR4, R15 ;  /* 0x000000000f0472ca */ /* 0x000fe200000e0000 */
[----:B------:R-:W-:Y:S01]  /*4050*/  UPLOP3.LUT UP2, UPT, UPT, UPT, UPT, 0x40, 0x4 ;  /* 0x000000000004789c */ /* 0x000fe20003f4e870 */
[----:B------:R-:W-:Y:S01]  /*4060*/  R2UR UR61, R12 ;  /* 0x000000000c3d72ca */ /* 0x000fe200000e0000 */
[----:B------:R-:W-:-:S10]  /*4070*/  UMOV UR7, UR9 ;  /* 0x0000000900077c82 */ /* 0x000fd40008000000 */
[----:B------:R-:W-:-:S12]  /*4080*/  UIADD3 UR64, UPT, UPT, UR4, UR60, URZ ;  /* 0x0000003c04407290 */ /* 0x000fd8000fffe0ff */
.L_x_77:
[----:B--2---:R-:W-:Y:S01]  /*4090*/  ULEA UR5, UR7, UR62, 0x3 ;  /* 0x0000003e07057291 */ /* 0x004fe2000f8e18ff */
[----:B------:R-:W-:Y:S11]  /*40a0*/  @P2 BRA `(.L_x_75) ;  /* 0x00000000000c2947 */ /* 0x000ff60003800000 */
[----:B-1----:R-:W-:Y:S04]  /*40b0*/  SHF.L.U32 R6, R8, 0x1f, RZ ;  /* 0x0000001f08067819 */ /* 0x002fe800000006ff */
[----:B------:R-:W1:Y:S02]  /*40c0*/  SYNCS.PHASECHK.TRANS64.TRYWAIT P0, [UR5], R6 ;  /* 0x00000006ff0075a7 */ /* 0x000e640008001105 */
[----:B-1----:R-:W-:Y:S05]  /*40d0*/  @!P0 BRA `(.L_x_76) ;  /* 0x00000048008c8947 */ /* 0x002fea0003800000 */
.L_x_75:
[----:B------:R-:W-:Y:S01]  /*40e0*/  UISETP.NE.AND UP0, UPT, UR61, 0x1, UPT ;  /* 0x000000013d00788c */ /* 0x000fe2000bf05270 */
[----:B------:R-:W-:Y:S01]  /*40f0*/  PLOP3.LUT P2, PT, PT, PT, PT, 0x80, 0x8 ;  /* 0x000000000008781c */ /* 0x000fe20003f4f070 */
[----:B------:R-:W-:Y:S01]  /*4100*/  UIADD3 UR9, UPT, UPT, UR7, 0x1, URZ ;  /* 0x0000000107097890 */ /* 0x000fe2000fffe0ff */
[----:B-1----:R-:W-:Y:S01]  /*4110*/  MOV.SPILL R6, UR65 ;  /* 0x0000004100067c02 */ /* 0x002fe20009000f00 */
[----:B------:R-:W-:Y:S01]  /*4120*/  UIADD3 UR63, UPT, UPT, UR5, 0x20, URZ ;  /* 0x00000020053f7890 */ /* 0x000fe2000fffe0ff */
[----:B------:R-:W-:Y:S01]  /*4130*/  MOV.SPILL R5, UR64 ;  /* 0x0000004000057c02 */ /* 0x000fe20009000f00 */
[----:B------:R-:W-:Y:S01]  /*4140*/  UISETP.NE.AND UP1, UPT, UR9, 0x4, UPT ;  /* 0x000000040900788c */ /* 0x000fe2000bf25270 */
[----:B------:R-:W-:Y:S01]  /*4150*/  PLOP3.LUT P0, PT, PT, PT, UP0, 0x80, 0x8 ;  /* 0x000000000008781c */ /* 0x000fe20003f0f008 */
[----:B------:R-:W-:Y:S02]  /*4160*/  ULEA UR6, UR7, UR67, 0xa ;  /* 0x0000004307067291 */ /* 0x000fe4000f8e50ff */
[----:B------:R-:W-:Y:S02]  /*4170*/  USEL UR5, URZ, 0x1, UP1 ;  /* 0x00000001ff057887 */ /* 0x000fe40008800000 */
[----:B------:R-:W-:Y:S02]  /*4180*/  USEL UR9, UR9, URZ, UP1 ;  /* 0x000000ff09097287 */ /* 0x000fe40008800000 */
[----:B------:R-:W-:Y:S02]  /*4190*/  ULEA UR4, UR7, UR66, 0xb ;  /* 0x0000004207047291 */ /* 0x000fe4000f8e58ff */
[----:B------:R-:W-:Y:S01]  /*41a0*/  @UP0 ULEA UR7, UR9, UR62, 0x3 ;  /* 0x0000003e09070291 */ /* 0x000fe2000f8e18ff */
[----:B------:R-:W-:Y:S01]  /*41b0*/  LOP3.LUT R8, R8, UR5, RZ, 0x3c, !PT ;  /* 0x0000000508087c12 */ /* 0x000fe2000f8e3cff */
[----:B------:R-:W-:Y:S02]  /*41c0*/  UIADD3 UR20, UPT, UPT, UR6, 0x2, URZ ;  /* 0x0000000206147890 */ /* 0x000fe4000fffe0ff */
[----:B------:R-:W-:Y:S01]  /*41d0*/  UIADD3 UR18, UPT, UPT, UR4, 0x2, URZ ;  /* 0x0000000204127890 */ /* 0x000fe2000fffe0ff */
[----:B------:R-:W-:Y:S01]  /*41e0*/  @P0 SHF.L.U32 R3, R8, 0x1f, RZ ;  /* 0x0000001f08030819 */ /* 0x000fe200000006ff */
[----:B------:R-:W-:Y:S02]  /*41f0*/  UIADD3 UR16, UPT, UPT, UR6, 0x4, URZ ;  /* 0x0000000406107890 */ /* 0x000fe4000fffe0ff */
[----:B------:R-:W-:Y:S01]  /*4200*/  UIADD3 UR10, UPT, UPT, UR4, 0x4, URZ ;  /* 0x00000004040a7890 */ /* 0x000fe2000fffe0ff */
[----:B------:R2:W3:Y:S01]  /*4210*/  @P0 SYNCS.PHASECHK.TRANS64.TRYWAIT P2, [UR7], R3 ;  /* 0x00000003ff0005a7 */ /* 0x0004e20008041107 */
[----:B------:R-:W-:Y:S02]  /*4220*/  UIADD3 UR14, UPT, UPT, UR6, 0x6, URZ ;  /* 0x00000006060e7890 */ /* 0x000fe4000fffe0ff */
        /* <DEDUP_REMOVED lines=21> */
[----:B------:R-:W-:Y:S01]  /*4380*/  UIADD3 UR61, UPT, UPT, UR61, -0x1, URZ ;  /* 0xffffffff3d3d7890 */ /* 0x000fe2000fffe0ff */
[----:B------:R-:W-:Y:S01]  /*4390*/  UMOV UR7, 0x40004040 ;  /* 0x4000404000077882 */ /* 0x000fe20000000000 */
[----:B------:R-:W-:Y:S01]  /*43a0*/  UMOV UR64, 0x0 ;  /* 0x0000000000407882 */ /* 0x000fe20000000000 */
[----:B------:R-:W-:Y:S01]  /*43b0*/  UMOV UR65, 0x8100910 ;  /* 0x0810091000417882 */ /* 0x000fe20000000000 */
[----:B------:R-:W-:Y:S01]  /*43c0*/  UMOV UR5, 0x40004040 ;  /* 0x4000404000057882 */ /* 0x000fe20000000000 */
[----:B------:R-:W-:Y:S01]  /*43d0*/  UMOV UR21, 0x40004040 ;  /* 0x4000404000157882 */ /* 0x000fe20000000000 */
[----:B------:R1:W-:Y:S01]  /*43e0*/  UTCHMMA.2CTA gdesc[UR4], gdesc[UR6], tmem[UR8], tmem[UR64], idesc[UR65], UP2 ;  /* 0x00ff4006040075ea */ /* 0x0003e20009200008 */
[----:B------:R-:W-:Y:S01]  /*43f0*/  UPLOP3.LUT UP2, UPT, UPT, UPT, UPT, 0x80, 0x8 ;  /* 0x000000000008789c */ /* 0x000fe20003f4f070 */
[----:B------:R-:W-:Y:S01]  /*4400*/  UMOV UR19, 0x40004040 ;  /* 0x4000404000137882 */ /* 0x000fe20000000000 */
[----:B------:R-:W-:Y:S01]  /*4410*/  UMOV UR17, 0x40004040 ;  /* 0x4000404000117882 */ /* 0x000fe20000000000 */
[----:B------:R4:W-:Y:S01]  /*4420*/  UTCHMMA.2CTA gdesc[UR18], gdesc[UR20], tmem[UR8], tmem[UR64], idesc[UR65], UPT ;  /* 0x00ff4014120075ea */ /* 0x0009e2000ba00008 */
        /* <DEDUP_REMOVED lines=19> */
[----:B-1----:R-:W-:Y:S01]  /*4560*/  UMOV UR7, 0x8100910 ;  /* 0x0810091000077882 */ /* 0x002fe20000000000 */
[----:B------:R-:W-:Y:S01]  /*4570*/  UMOV UR35, 0x40004040 ;  /* 0x4000404000237882 */ /* 0x000fe20000000000 */
[----:B------:R-:W-:Y:S01]  /*4580*/  UMOV UR33, 0x40004040 ;  /* 0x4000404000217882 */ /* 0x000fe20000000000 */
[----:B------:R-:W-:Y:S01]  /*4590*/  UMOV UR27, 0x40004040 ;  /* 0x40004040001b7882 */ /* 0x000fe20000000000 */
[----:B------:R-:W-:Y:S01]  /*45a0*/  UMOV UR25, 0x40004040 ;  /* 0x4000404000197882 */ /* 0x000fe20000000000 */
[----:B----4-:R-:W-:Y:S02]  /*45b0*/  UIADD3 UR20, UPT, UPT, UR4, 0x602, URZ ;  /* 0x0000060204147890 */ /* 0x010fe4000fffe0ff */
[----:B------:R-:W-:Y:S02]  /*45c0*/  UIADD3 UR18, UPT, UPT, UR6, 0x304, URZ ;  /* 0x0000030406127890 */ /* 0x000fe4000fffe0ff */
[----:B--2---:R-:W-:Y:S02]  /*45d0*/  UIADD3 UR16, UPT, UPT, UR4, 0x604, URZ ;  /* 0x0000060404107890 */ /* 0x004fe4000fffe0ff */
[----:B------:R-:W-:Y:S01]  /*45e0*/  UIADD3 UR10, UPT, UPT, UR6, 0x306, URZ ;  /* 0x00000306060a7890 */ /* 0x000fe2000fffe0ff */
[----:B------:R-:W-:Y:S01]  /*45f0*/  R2UR.FILL UR65, R6 ;  /* 0x00000000064172ca */ /* 0x000fe200004e0000 */
[----:B------:R-:W-:Y:S01]  /*4600*/  UMOV UR14, 0x0 ;  /* 0x00000000000e7882 */ /* 0x000fe20000000000 */
[----:B------:R-:W-:Y:S01]  /*4610*/  UMOV UR15, 0x8100910 ;  /* 0x08100910000f7882 */ /* 0x000fe20000000000 */
[----:B------:R-:W-:Y:S01]  /*4620*/  UMOV UR12, 0x0 ;  /* 0x00000000000c7882 */ /* 0x000fe20000000000 */
[----:B------:R-:W-:Y:S01]  /*4630*/  UTCHMMA.2CTA gdesc[UR28], gdesc[UR30], tmem[UR8], tmem[UR14], idesc[UR15], UPT ;  /* 0x00ff0e1e1c0075ea */ /* 0x000fe2000ba00008 */
[----:B------:R-:W-:Y:S01]  /*4640*/  UTCHMMA.2CTA gdesc[UR56], gdesc[UR58], tmem[UR8], tmem[UR14], idesc[UR15], UPT ;  /* 0x00ff0e3a380075ea */ /* 0x000fe2000ba00008 */
[----:B------:R-:W-:Y:S01]  /*4650*/  UMOV UR13, 0x8100910 ;  /* 0x08100910000d7882 */ /* 0x000fe20000000000 */
[----:B------:R-:W-:Y:S01]  /*4660*/  UTCHMMA.2CTA gdesc[UR52], gdesc[UR54], tmem[UR8], tmem[UR14], idesc[UR15], UPT ;  /* 0x00ff0e36340075ea */ /* 0x000fe2000ba00008 */
[----:B------:R-:W-:Y:S01]  /*4670*/  UIADD3 UR4, UPT, UPT, UR4, 0x606, URZ ;  /* 0x0000060604047890 */ /* 0x000fe2000fffe0ff */
[----:B------:R-:W-:Y:S01]  /*4680*/  UTCHMMA.2CTA gdesc[UR48], gdesc[UR50], tmem[UR8], tmem[UR12], idesc[UR13], UPT ;  /* 0x00ff0c32300075ea */ /* 0x000fe2000ba00008 */
[----:B------:R-:W-:Y:S01]  /*4690*/  UTCHMMA.2CTA gdesc[UR44], gdesc[UR46], tmem[UR8], tmem[UR12], idesc[UR13], UPT ;  /* 0x00ff0c2e2c0075ea */ /* 0x000fe2000ba00008 */
[----:B------:R-:W-:Y:S01]  /*46a0*/  UMOV UR6, 0x0 ;  /* 0x0000000000067882 */ /* 0x000fe20000000000 */
[----:B------:R-:W-:Y:S01]  /*46b0*/  UTCHMMA.2CTA gdesc[UR40], gdesc[UR42], tmem[UR8], tmem[UR12], idesc[UR13], UPT ;  /* 0x00ff0c2a280075ea */ /* 0x000fe2000ba00008 */
[----:B------:R1:W-:Y:S01]  /*46c0*/  UTCHMMA.2CTA gdesc[UR36], gdesc[UR38], tmem[UR8], tmem[UR6], idesc[UR7], UPT ;  /* 0x00ff0626240075ea */ /* 0x0003e2000ba00008 */
[----:B------:R2:W-:Y:S01]  /*46d0*/  UTCHMMA.2CTA gdesc[UR32], gdesc[UR34], tmem[UR8], tmem[UR76], idesc[UR77], UPT ;  /* 0x00ff4c22200075ea */ /* 0x0005e2000ba00008 */
[----:B------:R-:W-:Y:S01]  /*46e0*/  UMOV UR23, 0x40004040 ;  /* 0x4000404000177882 */ /* 0x000fe20000000000 */
[----:B------:R2:W-:Y:S01]  /*46f0*/  UTCHMMA.2CTA gdesc[UR24], gdesc[UR26], tmem[UR8], tmem[UR74], idesc[UR75], UPT ;  /* 0x00ff4a1a180075ea */ /* 0x0005e2000ba00008 */
[----:B------:R-:W-:Y:S01]  /*4700*/  R2UR.FILL UR64, R5 ;  /* 0x00000000054072ca */ /* 0x000fe200004e0000 */
[----:B------:R2:W-:Y:S01]  /*4710*/  UTCHMMA.2CTA gdesc[UR20], gdesc[UR22], tmem[UR8], tmem[UR72], idesc[UR73], UPT ;  /* 0x00ff4816140075ea */ /* 0x0005e2000ba00008 */
[----:B------:R2:W-:Y:S01]  /*4720*/  UTCHMMA.2CTA gdesc[UR16], gdesc[UR18], tmem[UR8], tmem[UR70], idesc[UR71], UPT ;  /* 0x00ff4612100075ea */ /* 0x0005e2000ba00008 */
[----:B------:R2:W-:Y:S01]  /*4730*/  UTCHMMA.2CTA gdesc[UR4], gdesc[UR10], tmem[UR8], tmem[UR68], idesc[UR69], UPT ;  /* 0x00ff440a040075ea */ /* 0x0005e2000ba00008 */
[----:B------:R2:W-:Y:S09]  /*4740*/  UTCBAR.2CTA.MULTICAST [UR63], URZ, UR65 ;  /* 0x000000ff3f0073e9 */ /* 0x0005f20008200841 */
[----:B------:R-:W-:Y:S01]  /*4750*/  UISETP.NE.AND UP0, UPT, UR60, UR64, UPT ;  /* 0x000000403c00728c */ /* 0x000fe2000bf05270 */
[----:B-1----:R-:W-:Y:S08]  /*4760*/  UMOV UR7, UR9 ;  /* 0x0000000900077c82 */ /* 0x002ff00008000000 */
[----:B---3--:R-:W-:Y:S05]  /*4770*/  BRA.U UP0, `(.L_x_77) ;  /* 0xfffffff900447547 */ /* 0x008fea000b83ffff */
.L_x_74:
[----:B--2---:R-:W-:Y:S01]  /*4780*/  R2UR UR4, R4 ;  /* 0x00000000040472ca */ /* 0x004fe200000e0000 */
[----:B------:R-:W-:Y:S01]  /*4790*/  UMOV UR60, UR64 ;  /* 0x00000040003c7c82 */ /* 0x000fe20008000000 */
[----:B------:R-:W-:-:S11]  /*47a0*/  R2UR UR5, R13 ;  /* 0x000000000d0572ca */ /* 0x000fd600000e0000 */
[----:B------:R-:W-:-:S09]  /*47b0*/  UIADD3 UR4, UPT, UPT, UR4, 0xa0, URZ ;  /* 0x000000a004047890 */ /* 0x000fd2000fffe0ff */
[----:B------:R2:W-:Y:S01]  /*47c0*/  UTCBAR.2CTA.MULTICAST [UR4], URZ, UR5 ;  /* 0x000000ff040073e9 */ /* 0x0005e20008200805 */
[----:B------:R-:W-:Y:S02]  /*47d0*/  NOP ;  /* 0x0000000000007918 */ /* 0x000fe40000000000 */
.L_x_72:
[----:B--2---:R-:W-:Y:S02]  /*47e0*/  R2UR UR4, R14 ;  /* 0x000000000e0472ca */ /* 0x004fe400000e0000 */
[----:B------:R-:W-:-:S04]  /*47f0*/  ISETP.NE.AND P0, PT, R10, 0x2, PT ;  /* 0x000000020a00780c */ /* 0x000fc80003f05270 */
[----:B------:R-:W-:Y:S02]  /*4800*/  SEL R4, RZ, 0x1, P0 ;  /* 0x00000001ff047807 */ /* 0x000fe40000000000 */
[----:B------:R-:W-:Y:S02]  /*4810*/  SEL R10, R10, RZ, P0 ;  /* 0x000000ff0a0a7207 */ /* 0x000fe40000000000 */
[----:B------:R-:W-:-:S03]  /*4820*/  LOP3.LUT R9, R9, R4, RZ, 0x3c, !PT ;  /* 0x0000000409097212 */ /* 0x000fc600078e3cff */
[----:B------:R-:W-:-:S04]  /*4830*/  UIADD3 UR4, UPT, UPT, UR4, 0x1, URZ ;  /* 0x0000000104047890 */ /* 0x000fc8000fffe0ff */
[----:B------:R-:W-:-:S04]  /*4840*/  UISETP.NE.AND UP0, UPT, UR4, 0x4, UPT ;  /* 0x000000040400788c */ /* 0x000fc8000bf05270 */
[----:B------:R-:W-:Y:S02]  /*4850*/  USEL UR5, URZ, 0x1, UP0 ;  /* 0x00000001ff057887 */ /* 0x000fe40008000000 */
[----:B------:R-:W-:-:S04]  /*4860*/  USEL UR4, UR4, URZ, UP0 ;  /* 0x000000ff04047287 */ /* 0x000fc80008000000 */
[----:B------:R-:W-:Y:S02]  /*4870*/  LOP3.LUT R11, R11, UR5, RZ, 0x3c, !PT ;  /* 0x000000050b0b7c12 */ /* 0x000fe4000f8e3cff */
[----:B------:R-:W-:Y:S01]  /*4880*/  IMAD.U32 R14, RZ, RZ, UR4 ;  /* 0x00000004ff0e7e24 */ /* 0x000fe2000f8e00ff */
[----:B------:R-:W-:Y:S06]  /*4890*/  @P1 BRA `(.L_x_78) ;  /* 0xfffffff4005c1947 */ /* 0x000fec000383ffff */
[----:B------:R-:W2:Y:S01]  /*48a0*/  S2UR UR8, SR_CgaCtaId ;  /* 0x00000000000879c3 */ /* 0x000ea20000008800 */
[----:B------:R-:W-:Y:S02]  /*48b0*/  ELECT P0, URZ, PT ;  /* 0x0000000000ff782f */ /* 0x000fe40003800000 */
[----:B------:R-:W-:Y:S01]  /*48c0*/  R2UR UR5, R2 ;  /* 0x00000000020572ca */ /* 0x000fe200000e0000 */
[----:B------:R-:W-:Y:S01]  /*48d0*/  UMOV UR4, 0x40 ;  /* 0x0000004000047882 */ /* 0x000fe20000000000 */
[----:B------:R-:W-:-:S03]  /*48e0*/  IMAD.MOV.U32 R2, RZ, RZ, 0x1 ;  /* 0x00000001ff027424 */ /* 0x000fc600078e00ff */
[----:B------:R-:W-:Y:S08]  /*48f0*/  UVIRTCOUNT.DEALLOC.SMPOOL 0x80 ;  /* 0x000000800000784c */ /* 0x000ff00000000000 */
[----:B------:R-:W-:Y:S02]  /*4900*/  UISETP.NE.AND UP1, UPT, UR5, URZ, UPT ;  /* 0x000000ff0500728c */ /* 0x000fe4000bf25270 */
[----:B--2---:R-:W-:-:S09]  /*4910*/  ULEA UR8, UR8, UR4, 0x18 ;  /* 0x0000000408087291 */ /* 0x004fd2000f8ec0ff */
[----:B------:R2:W-:Y:S01]  /*4920*/  @P0 STS.U8 [UR8+0x1c], R2 ;  /* 0x00001c02ff000988 */ /* 0x0005e20008000008 */
[----:B------:R-:W-:Y:S05]  /*4930*/  BRA.U UP1, `(.L_x_79) ;  /* 0x0000000101a87547 */ /* 0x000fea000b800000 */
[----:B------:R-:W-:Y:S01]  /*4940*/  R2UR UR4, R14 ;  /* 0x000000000e0472ca */ /* 0x000fe200000e0000 */
[----:B------:R-:W-:Y:S01]  /*4950*/  UIADD3 UR7, UPT, UPT, UR62, 0xc0, URZ ;  /* 0x000000c03e077890 */ /* 0x000fe2000fffe0ff */
[----:B-1----:R-:W-:-:S11]  /*4960*/  SHF.L.U32 R3, R11, 0x1f, RZ ;  /* 0x0000001f0b037819 */ /* 0x002fd600000006ff */
[----:B------:R-:W-:-:S09]  /*4970*/  ULEA UR4, UR4, UR7, 0x3 ;  /* 0x0000000704047291 */ /* 0x000fd2000f8e18ff */
[----:B------:R-:W1:Y:S02]  /*4980*/  SYNCS.PHASECHK.TRANS64.TRYWAIT P0, [UR4], R3 ;  /* 0x00000003ff0075a7 */ /* 0x000e640008001104 */
[----:B-1----:R-:W-:Y:S05]  /*4990*/  @!P0 BRA `(.L_x_80) ;  /* 0x0000004000748947 */ /* 0x002fea0003800000 */
.L_x_160:
[----:B------:R-:W-:-:S13]  /*49a0*/  R2UR UR4, R14 ;  /* 0x000000000e0472ca */ /* 0x000fda00000e0000 */
[----:B------:R-:W-:-:S04]  /*49b0*/  UIADD3 UR4, UPT, UPT, UR4, 0x1, URZ ;  /* 0x0000000104047890 */ /* 0x000fc8000fffe0ff */
[----:B------:R-:W-:-:S04]  /*49c0*/  UISETP.NE.AND UP0, UPT, UR4, 0x4, UPT ;  /* 0x000000040400788c */ /* 0x000fc8000bf05270 */
[----:B------:R-:W-:Y:S02]  /*49d0*/  USEL UR6, URZ, 0x1, UP0 ;  /* 0x00000001ff067887 */ /* 0x000fe40008000000 */
[----:B------:R-:W-:-:S04]  /*49e0*/  USEL UR4, UR4, URZ, UP0 ;  /* 0x000000ff04047287 */ /* 0x000fc80008000000 */
[----:B------:R-:W-:Y:S01]  /*49f0*/  ULEA UR5, UR4, UR7, 0x3 ;  /* 0x0000000704057291 */ /* 0x000fe2000f8e18ff */
[----:B-1----:R-:W-:-:S04]  /*4a00*/  LOP3.LUT R3, R11, UR6, RZ, 0x3c, !PT ;  /* 0x000000060b037c12 */ /* 0x002fc8000f8e3cff */
[----:B------:R-:W-:-:S04]  /*4a10*/  SHF.L.U32 R5, R3, 0x1f, RZ ;  /* 0x0000001f03057819 */ /* 0x000fc800000006ff */
[----:B------:R-:W1:Y:S02]  /*4a20*/  SYNCS.PHASECHK.TRANS64.TRYWAIT P0, [UR5], R5 ;  /* 0x00000005ff0075a7 */ /* 0x000e640008001105 */
[----:B-1----:R-:W-:Y:S05]  /*4a30*/  @!P0 BRA `(.L_x_81) ;  /* 0x0000004000648947 */ /* 0x002fea0003800000 */
.L_x_162:
        /* <DEDUP_REMOVED lines=9> */
.L_x_164:
[----:B------:R-:W-:-:S04]  /*4ad0*/  UIADD3 UR4, UPT, UPT, UR4, 0x1, URZ ;  /* 0x0000000104047890 */ /* 0x000fc8000fffe0ff */
[----:B------:R-:W-:-:S04]  /*4ae0*/  UISETP.NE.AND UP0, UPT, UR4, 0x4, UPT ;  /* 0x000000040400788c */ /* 0x000fc8000bf05270 */
[----:B------:R-:W-:Y:S02]  /*4af0*/  USEL UR5, URZ, 0x1, UP0 ;  /* 0x00000001ff057887 */ /* 0x000fe40008000000 */
[----:B------:R-:W-:-:S04]  /*4b00*/  USEL UR4, UR4, URZ, UP0 ;  /* 0x000000ff04047287 */ /* 0x000fc80008000000 */
[----:B------:R-:W-:Y:S01]  /*4b10*/  ULEA UR4, UR4, UR7, 0x3 ;  /* 0x0000000704047291 */ /* 0x000fe2000f8e18ff */
[----:B------:R-:W-:-:S04]  /*4b20*/  LOP3.LUT R3, R3, UR5, RZ, 0x3c, !PT ;  /* 0x0000000503037c12 */ /* 0x000fc8000f8e3cff */
[----:B------:R-:W-:Y:S01]  /*4b30*/  SHF.L.U32 R3, R3, 0x1f, RZ ;  /* 0x0000001f03037819 */ /* 0x000fe200000006ff */
[----:B-12---:R-:W-:-:S04]  /*4b40*/  IMAD.U32 R2, RZ, RZ, UR4 ;  /* 0x00000004ff027e24 */ /* 0x006fc8000f8e00ff */
[----:B------:R1:W2:Y:S03]  /*4b50*/  SYNCS.PHASECHK.TRANS64.TRYWAIT P0, [R2+URZ], R3 ;  /* 0x00000003020075a7 */ /* 0x0002a600080011ff */
[----:B--2---:R-:W-:Y:S05]  /*4b60*/  @!P0 NANOSLEEP.SYNCS 0x989680 ;  /* 0x009896800000895d */ /* 0x004fea0003900000 */
[----:B------:R-:W2:Y:S02]  /*4b70*/  @!P0 SYNCS.PHASECHK.TRANS64 P0, [R2+URZ], R3 ;  /* 0x00000003020085a7 */ /* 0x000ea400080010ff */
[----:B--2---:R-:W-:Y:S05]  /*4b80*/  @P0 BRA `(.L_x_83) ;  /* 0x0000000000240947 */ /* 0x004fea0003800000 */
.L_x_84:
[----:B--2---:R2:W3:Y:S02]  /*4b90*/  SYNCS.PHASECHK.TRANS64.TRYWAIT P0, [R2+URZ], R3 ;  /* 0x00000003020075a7 */ /* 0x0044e400080011ff */
[----:B---3--:R-:W-:Y:S05]  /*4ba0*/  @!P0 NANOSLEEP.SYNCS 0x989680 ;  /* 0x009896800000895d */ /* 0x008fea0003900000 */
[----:B------:R-:W3:Y:S02]  /*4bb0*/  @!P0 SYNCS.PHASECHK.TRANS64 P0, [R2+URZ], R3 ;  /* 0x00000003020085a7 */ /* 0x000ee400080010ff */
[----:B---3--:R-:W-:Y:S05]  /*4bc0*/  @!P0 BRA `(.L_x_84) ;  /* 0xfffffffc00f08947 */ /* 0x008fea000383ffff */
[----:B------:R-:W-:Y:S05]  /*4bd0*/  BRA `(.L_x_83) ;  /* 0x0000000000107947 */ /* 0x000fea0003800000 */
.L_x_79:
[----:B------:R-:W-:Y:S01]  /*4be0*/  R2UR UR5, R0 ;  /* 0x00000000000572ca */ /* 0x000fe200000e0000 */
[----:B------:R-:W-:-:S12]  /*4bf0*/  UIADD3 UR4, UPT, UPT, UR62, 0x100, URZ ;  /* 0x000001003e047890 */ /* 0x000fd8000fffe0ff */
[----:B------:R-:W-:-:S09]  /*4c00*/  UPRMT UR4, UR5, 0x654, UR4 ;  /* 0x0000065405047896 */ /* 0x000fd20008000004 */
[----:B------:R-:W-:Y:S03]  /*4c10*/  SYNCS.ARRIVE.TRANS64.RED.A1T0 RZ, [UR4], RZ ;  /* 0x000000ffffff79a7 */ /* 0x000fe60008100404 */
.L_x_83:
[----:B-12---:R-:W-:Y:S01]  /*4c20*/  SHF.L.U32 R3, RZ, 0x1f, RZ ;  /* 0x0000001fff037819 */ /* 0x006fe200000006ff */
[----:B------:R-:W-:Y:S01]  /*4c30*/  UIADD3 UR4, UPT, UPT, UR62, 0x100, URZ ;  /* 0x000001003e047890 */ /* 0x000fe2000fffe0ff */
[----:B------:R-:W-:Y:S02]  /*4c40*/  PLOP3.LUT P0, PT, PT, PT, UP1, 0x80, 0x8 ;  /* 0x000000000008781c */ /* 0x000fe40003f0f018 */
[----:B------:R-:W1:Y:S02]  /*4c50*/  SYNCS.PHASECHK.TRANS64.TRYWAIT P1, [UR62+0x100], R3 ;  /* 0x00010003ff0075a7 */ /* 0x000e64000802113e */
[----:B-1----:R-:W-:Y:S09]  /*4c60*/  @!P1 BRA `(.L_x_85) ;  /* 0x0000004000089947 */ /* 0x002ff20003800000 */
.L_x_166:
[----:B------:R-:W-:Y:S02]  /*4c70*/  R2UR UR6, R0 ;  /* 0x00000000000672ca */ /* 0x000fe400000e0000 */
[----:B------:R-:W-:-:S11]  /*4c80*/  R2UR UR5, R16 ;  /* 0x00000000100572ca */ /* 0x000fd600000e0000 */
[----:B------:R-:W-:-:S03]  /*4c90*/  @!UP1 UPRMT UR4, UR6, 0x654, UR4 ;  /* 0x0000065406049896 */ /* 0x000fc60008000004 */
[----:B------:R-:W-:-:S06]  /*4ca0*/  UMOV UR6, 0x1 ;  /* 0x0000000100067882 */ /* 0x000fcc0000000000 */
[----:B------:R-:W-:Y:S01]  /*4cb0*/  @!P0 SYNCS.ARRIVE.TRANS64.RED.A1T0 RZ, [UR4], RZ ;  /* 0x000000ffffff89a7 */ /* 0x000fe20008100404 */
[----:B------:R-:W-:Y:S01]  /*4cc0*/  NOP ;  /* 0x0000000000007918 */ /* 0x000fe20000000000 */
[----:B------:R-:W2:Y:S01]  /*4cd0*/  LDS R0, [UR8+0x14] ;  /* 0x00001408ff007984 */ /* 0x000ea20008000800 */
[----:B------:R-:W-:-:S03]  /*4ce0*/  ULOP3.LUT UR4, UR5, 0xffff, URZ, 0xc0, !UPT ;  /* 0x0000ffff05047892 */ /* 0x000fc6000f8ec0ff */
[----:B------:R-:W-:Y:S01]  /*4cf0*/  UMOV UR5, 0xffff ;  /* 0x0000ffff00057882 */ /* 0x000fe20000000000 */
[----:B------:R-:W-:-:S04]  /*4d00*/  USHF.R.U32.HI UR4, URZ, 0x5, UR4 ;  /* 0x00000005ff047899 */ /* 0x000fc80008011604 */
[----:B------:R-:W-:Y:S02]  /*4d10*/  USHF.L.U32 UR5, UR5, UR4, URZ ;  /* 0x0000000405057299 */ /* 0x000fe400080006ff */
[----:B------:R-:W-:-:S04]  /*4d20*/  USHF.L.U32 UR4, UR6, UR4, URZ ;  /* 0x0000000406047299 */ /* 0x000fc800080006ff */
[----:B--2---:R-:W-:-:S04]  /*4d30*/  LOP3.LUT R0, R0, UR5, RZ, 0xc0, !PT ;  /* 0x0000000500007c12 */ /* 0x004fc8000f8ec0ff */
[----:B------:R-:W-:-:S13]  /*4d40*/  ISETP.NE.AND P0, PT, R0, UR5, PT ;  /* 0x0000000500007c0c */ /* 0x000fda000bf05270 */
[----:B------:R-:W-:Y:S05]  /*4d50*/  @P0 BRA `(.L_x_86) ;  /* 0x0000000000580947 */ /* 0x000fea0003800000 */
[----:B------:R-:W2:Y:S02]  /*4d60*/  LDS R0, [UR8+0x18] ;  /* 0x00001808ff007984 */ /* 0x000ea40008000800 */
[----:B--2---:R-:W-:-:S04]  /*4d70*/  LOP3.LUT R0, R0, UR4, RZ, 0xc0, !PT ;  /* 0x0000000400007c12 */ /* 0x004fc8000f8ec0ff */
[----:B------:R-:W-:-:S13]  /*4d80*/  ISETP.NE.AND P0, PT, R0, UR4, PT ;  /* 0x0000000400007c0c */ /* 0x000fda000bf05270 */
[----:B------:R-:W-:Y:S05]  /*4d90*/  @P0 BRA `(.L_x_87) ;  /* 0x00000000003c0947 */ /* 0x000fea0003800000 */
[----:B-1----:R-:W1:Y:S01]  /*4da0*/  S2R R2, SR_LANEID ;  /* 0x0000000000027919 */ /* 0x002e620000000000 */
[----:B------:R-:W-:Y:S01]  /*4db0*/  ULOP3.LUT UR5, URZ, UR5, URZ, 0x33, !UPT ;  /* 0x00000005ff057292 */ /* 0x000fe2000f8e33ff */
[----:B------:R-:W-:Y:S01]  /*4dc0*/  LOP3.LUT R4, RZ, UR4, RZ, 0x33, !PT ;  /* 0x00000004ff047c12 */ /* 0x000fe2000f8e33ff */
[----:B------:R-:W-:Y:S02]  /*4dd0*/  VOTEU.ANY UR4, UPT, PT ;  /* 0x0000000000047886 */ /* 0x000fe400038e0100 */
[----:B------:R-:W-:Y:S01]  /*4de0*/  UFLO.U32 UR4, UR4 ;  /* 0x00000004000472bd */ /* 0x000fe200080e0000 */
[----:B------:R-:W2:Y:S01]  /*4df0*/  REDUX UR6, R4 ;  /* 0x00000000040673c4 */ /* 0x000ea20000000000 */
[----:B------:R-:W-:-:S06]  /*4e00*/  IMAD.U32 R0, RZ, RZ, UR5 ;  /* 0x00000005ff007e24 */ /* 0x000fcc000f8e00ff */
[----:B------:R3:W-:Y:S01]  /*4e10*/  UTCATOMSWS.AND URZ, UR5 ;  /* 0x0000000500ff79e3 */ /* 0x0007e20008000000 */
[----:B------:R-:W4:Y:S01]  /*4e20*/  REDUX UR7, R0 ;  /* 0x00000000000773c4 */ /* 0x000f220000000000 */
[----:B-1----:R-:W-:Y:S01]  /*4e30*/  ISETP.EQ.U32.AND P0, PT, R2, UR4, PT ;  /* 0x0000000402007c0c */ /* 0x002fe2000bf02070 */
[----:B--2---:R-:W-:Y:S01]  /*4e40*/  IMAD.U32 R2, RZ, RZ, UR6 ;  /* 0x00000006ff027e24 */ /* 0x004fe2000f8e00ff */
[----:B----4-:R-:W-:-:S11]  /*4e50*/  MOV R3, UR7 ;  /* 0x0000000700037c02 */ /* 0x010fd60008000f00 */
[----:B------:R3:W-:Y:S04]  /*4e60*/  @P0 ATOMS.AND RZ, [UR8+0x14], R3 ;  /* 0x00001403ffff098c */ /* 0x0007e8000a800008 */
[----:B------:R3:W-:Y:S01]  /*4e70*/  @P0 ATOMS.AND RZ, [UR8+0x18], R2 ;  /* 0x00001802ffff098c */ /* 0x0007e2000a800008 */
[----:B------:R-:W-:Y:S05]  /*4e80*/  BRA `(.L_x_88) ;  /* 0x0000000000147947 */ /* 0x000fea0003800000 */
.L_x_87:
[----:B-1----:R-:W-:Y:S02]  /*4e90*/  MOV R2, 0x4eb0 ;  /* 0x00004eb000027802 */ /* 0x002fe40000000f00 */
[----:B-----5:R-:W-:Y:S05]  /*4ea0*/  CALL.REL.NOINC `($__internal_0_$__cuda_sm10x_tcgen05_guardrail_trap_col_being_dealloced_not_returned_by_alloc) ;  /* 0x00000040006c7944 */ /* 0x020fea0003c00000 */
[----:B------:R-:W-:Y:S05]  /*4eb0*/  BRA `(.L_x_88) ;  /* 0x0000000000087947 */ /* 0x000fea0003800000 */
.L_x_86:
[----:B-1----:R-:W-:Y:S02]  /*4ec0*/  MOV R2, 0x4ee0 ;  /* 0x00004ee000027802 */ /* 0x002fe40000000f00 */
[----:B-----5:R-:W-:Y:S05]  /*4ed0*/  CALL.REL.NOINC `($__internal_2_$__cuda_sm10x_tcgen05_guardrail_trap_unallocated_columns_being_dealloced) ;  /* 0x0000004000787944 */ /* 0x020fea0003c00000 */
.L_x_88:
[----:B------:R-:W-:Y:S01]  /*4ee0*/  NOP ;  /* 0x0000000000007918 */ /* 0x000fe20000000000 */
[----:B---3--:R-:W-:Y:S05]  /*4ef0*/  EXIT ;  /* 0x000000000000794d */ /* 0x008fea0003800000 */
.L_x_59:
[----:B------:R-:W-:-:S09]  /*4f00*/  UISETP.NE.OR UP0, UPT, UR18, 0x3, !UP3 ;  /* 0x000000031200788c */ /* 0x000fd2000df05670 */
[----:B------:R-:W-:Y:S05]  /*4f10*/  BRA.U UP0, `(.L_x_89) ;  /* 0x00000011002c7547 */ /* 0x000fea000b800000 */
[----:B------:R-:W1:Y:S01]  /*4f20*/  LDCU UR36, c[0x0][0x370] ;  /* 0x00006e00ff2477ac */ /* 0x000e620008000800 */
[----:B------:R-:W2:Y:S01]  /*4f30*/  LDC.64 R16, c[0x0][0x348] ;  /* 0x0000d200ff107b82 */ /* 0x000ea20000000a00 */
[----:B------:R-:W-:Y:S02]  /*4f40*/  HFMA2 R13, -RZ, RZ, 0, 0 ;  /* 0x00000000ff0d7431 */ /* 0x000fe400000001ff */
[----:B------:R-:W-:Y:S01]  /*4f50*/  IMAD.MOV.U32 R15, RZ, RZ, 0x1 ;  /* 0x00000001ff0f7424 */ /* 0x000fe200078e00ff */
[----:B------:R-:W1:Y:S01]  /*4f60*/  LDCU.128 UR32, c[0x0][0xb10] ;  /* 0x00016200ff2077ac */ /* 0x000e620008000c00 */
[----:B------:R-:W-:Y:S01]  /*4f70*/  IMAD.MOV.U32 R14, RZ, RZ, RZ ;  /* 0x000000ffff0e7224 */ /* 0x000fe200078e00ff */
[----:B------:R-:W-:Y:S01]  /*4f80*/  MOV R7, 0x2000 ;  /* 0x0000200000077802 */ /* 0x000fe20000000f00 */
[----:B------:R-:W3:Y:S01]  /*4f90*/  LDCU UR31, c[0x0][0x374] ;  /* 0x00006e80ff1f77ac */ /* 0x000ee20008000800 */
[----:B------:R-:W4:Y:S01]  /*4fa0*/  LDC.64 R2, c[0x0][0x888] ;  /* 0x00022200ff027b82 */ /* 0x000f220000000a00 */
[----:B------:R-:W3:Y:S01]  /*4fb0*/  LDCU UR15, c[0x0][0xb0c] ;  /* 0x00016180ff0f77ac */ /* 0x000ee20008000800 */
[----:B------:R-:W3:Y:S06]  /*4fc0*/  LDCU UR41, c[0x0][0xb20] ;  /* 0x00016400ff2977ac */ /* 0x000eec0008000800 */
[----:B------:R-:W2:Y:S01]  /*4fd0*/  LDC.64 R4, c[0x0][0x890] ;  /* 0x00022400ff047b82 */ /* 0x000ea20000000a00 */
[----:B------:R-:W3:Y:S01]  /*4fe0*/  LDCU UR4, c[0x0][0xb30] ;  /* 0x00016600ff0477ac */ /* 0x000ee20008000800 */
[----:B-1----:R-:W-:-:S02]  /*4ff0*/  UIMAD.WIDE.U32 UR6, UR36, UR32, URZ ;  /* 0x00000020240672a5 */ /* 0x002fc4000f8e00ff */
[----:B---3--:R-:W-:Y:S01]  /*5000*/  UIMAD.WIDE.U32 UR8, UR31, UR35, URZ ;  /* 0x000000231f0872a5 */ /* 0x008fe2000f8e00ff */
[----:B------:R-:W-:Y:S01]  /*5010*/  UMOV UR29, 0x400 ;  /* 0x00000400001d7882 */ /* 0x000fe20000000000 */
[----:B------:R-:W-:-:S03]  /*5020*/  UPLOP3.LUT UP3, UPT, UPT, UPT, UPT, 0x40, 0x4 ;  /* 0x000000000004789c */ /* 0x000fc60003f6e870 */
[----:B------:R-:W-:Y:S01]  /*5030*/  UMOV UR6, UR7 ;  /* 0x0000000700067c82 */ /* 0x000fe20008000000 */
[----:B------:R-:W-:Y:S01]  /*5040*/  UISETP.GE.AND UP0, UPT, UR39, 0x1, UPT ;  /* 0x000000012700788c */ /* 0x000fe2000bf06270 */
[----:B------:R-:W-:Y:S01]  /*5050*/  UMOV UR37, UR9 ;  /* 0x0000000900257c82 */ /* 0x000fe20008000000 */
[----:B------:R-:W-:Y:S01]  /*5060*/  UISETP.NE.AND UP4, UPT, UR39, 0x1, UPT ;  /* 0x000000012700788c */ /* 0x000fe2000bf85270 */
[----:B------:R-:W1:Y:S01]  /*5070*/  LDCU.64 UR22, c[0x0][0xb28] ;  /* 0x00016500ff1677ac */ /* 0x000e620008000a00 */
[----:B------:R-:W-:Y:S02]  /*5080*/  ULEA UR29, UR61, UR29, 0x18 ;  /* 0x0000001d3d1d7291 */ /* 0x000fe4000f8ec0ff */
[----:B------:R-:W-:Y:S02]  /*5090*/  UISETP.NE.AND UP6, UPT, UR15, 0x1, UPT ;  /* 0x000000010f00788c */ /* 0x000fe4000bfc5270 */
[----:B------:R-:W-:Y:S02]  /*50a0*/  UISETP.NE.AND UP5, UPT, UR34, 0x1, UPT ;  /* 0x000000012200788c */ /* 0x000fe4000bfa5270 */
[----:B------:R-:W-:-:S02]  /*50b0*/  USHF.R.U32.HI UR38, URZ, UR33, UR6 ;  /* 0x00000021ff267299 */ /* 0x000fc40008011606 */
[----:B------:R-:W-:Y:S02]  /*50c0*/  USHF.R.U32.HI UR37, URZ, UR41, UR37 ;  /* 0x00000029ff257299 */ /* 0x000fe40008011625 */
[----:B------:R-:W-:Y:S01]  /*50d0*/  UISETP.NE.AND UP2, UPT, UR4, 0x1, UPT ;  /* 0x000000010400788c */ /* 0x000fe2000bf45270 */
[----:B------:R-:W-:-:S10]  /*50e0*/  UMOV UR12, URZ ;  /* 0x000000ff000c7c82 */ /* 0x000fd40008000000 */
.L_x_98:
[C---:B------:R-:W-:Y:S02]  /*50f0*/  LEA R12, R14.reuse, UR29, 0x3 ;  /* 0x0000001d0e0c7c11 */ /* 0x040fe4000f8e18ff */
[----:B------:R-:W-:Y:S02]  /*5100*/  SHF.L.U32 R9, R13, 0x1f, RZ ;  /* 0x0000001f0d097819 */ /* 0x000fe400000006ff */
[----:B------:R-:W-:Y:S02]  /*5110*/  LEA R10, R14, UR29, 0x4 ;  /* 0x0000001d0e0a7c11 */ /* 0x000fe4000f8e20ff */
[----:B---3--:R-:W3:Y:S02]  /*5120*/  SYNCS.PHASECHK.TRANS64.TRYWAIT P0, [R12+URZ+0x80], R9 ;  /* 0x000080090c0075a7 */ /* 0x008ee400080011ff */
[----:B---3--:R-:W-:Y:S05]  /*5130*/  @!P0 BRA `(.L_x_90) ;  /* 0x0000003800ec8947 */ /* 0x008fea0003800000 */
.L_x_167:
[----:B---3--:R-:W3:Y:S01]  /*5140*/  LDS.128 R8, [R10+0x110] ;  /* 0x000110000a087984 */ /* 0x008ee20000000c00 */
[----:B------:R-:W-:Y:S01]  /*5150*/  UISETP.GE.AND UP0, UPT, UR39, 0x1, UPT ;  /* 0x000000012700788c */ /* 0x000fe2000bf06270 */
[----:B------:R-:W-:Y:S01]  /*5160*/  @!PT LDS RZ, [RZ] ;  /* 0x00000000fffff984 */ /* 0x000fe20000000800 */
[----:B------:R-:W-:Y:S01]  /*5170*/  @!PT LDS RZ, [RZ] ;  /* 0x00000000fffff984 */ /* 0x000fe20000000800 */
[----:B------:R-:W-:Y:S01]  /*5180*/  @!PT LDS RZ, [RZ] ;  /* 0x00000000fffff984 */ /* 0x000fe20000000800 */
[----:B------:R-:W-:Y:S01]  /*5190*/  @!PT LDS RZ, [RZ] ;  /* 0x00000000fffff984 */ /* 0x000fe20000000800 */
[----:B------:R1:W-:Y:S06]  /*51a0*/  MEMBAR.ALL.CTA ;  /* 0x0000000000007992 */ /* 0x0003ec0000008000 */
[----:B-1----:R-:W1:Y:S01]  /*51b0*/  FENCE.VIEW.ASYNC.S ;  /* 0x00000000000073c6 */ /* 0x002e620000000000 */
[----:B---3--:R-:W-:Y:S11]  /*51c0*/  LOP3.LUT P0, RZ, R10, 0x1, RZ, 0xc0, !PT ;  /* 0x000000010aff7812 */ /* 0x008ff6000780c0ff */
[----:B------:R-:W-:Y:S02]  /*51d0*/  @!UPT UIADD3 URZ, UPT, UPT, URZ, URZ, URZ ;  /* 0x000000fffffff290 */ /* 0x000fe4000fffe0ff */
[----:B-1----:R-:W-:Y:S01]  /*51e0*/  VOTEU.ANY UP1, P0 ;  /* 0x0000000000ff7886 */ /* 0x002fe20000020100 */
[----:B------:R-:W-:Y:S11]  /*51f0*/  PLOP3.LUT P0, PT, PT, PT, UP1, 0x80, 0x8 ;  /* 0x000000000008781c */ /* 0x000ff60003f0f018 */
[----:B------:R-:W-:Y:S02]  /*5200*/  @!UPT UIADD3 URZ, UPT, UPT, URZ, URZ, URZ ;  /* 0x000000fffffff290 */ /* 0x000fe4000fffe0ff */
[----:B------:R-:W-:Y:S02]  /*5210*/  @P0 SHF.R.U32.HI R0, RZ, 0x10, R9 ;  /* 0x00000010ff000819 */ /* 0x000fe40000011609 */
[----:B------:R-:W-:Y:S02]  /*5220*/  @P0 MOV R6, R8 ;  /* 0x0000000800060202 */ /* 0x000fe40000000f00 */
[----:B------:R-:W-:Y:S01]  /*5230*/  @P0 R2UR UR4, R0 ;  /* 0x00000000000402ca */ /* 0x000fe200000e0000 */
[----:B------:R-:W-:Y:S01]  /*5240*/  VIADD R0, R12, 0x90 ;  /* 0x000000900c007836 */ /* 0x000fe20000000000 */
[----:B------:R-:W-:Y:S02]  /*5250*/  @P0 LOP3.LUT R8, R9, 0xffff, RZ, 0xc0, !PT ;  /* 0x0000ffff09080812 */ /* 0x000fe400078ec0ff */
[----:B------:R-:W-:Y:S02]  /*5260*/  @P0 R2UR UR6, R6 ;  /* 0x00000000060602ca */ /* 0x000fe400000e0000 */
[----:B------:R-:W-:Y:S02]  /*5270*/  PRMT R0, RZ, 0x654, R0 ;  /* 0x00000654ff007816 */ /* 0x000fe40000000000 */
[----:B------:R-:W-:Y:S02]  /*5280*/  @P0 R2UR UR5, R8 ;  /* 0x00000000080502ca */ /* 0x000fe400000e0000 */
[----:B------:R1:W-:Y:S03]  /*5290*/  SYNCS.ARRIVE.TRANS64.RED.A1T0 RZ, [R0+URZ], RZ ;  /* 0x000000ff00ff79a7 */ /* 0x0003e600081004ff */
[----:B------:R-:W-:Y:S04]  /*52a0*/  @UP1 UMOV UR30, UR4 ;  /* 0x00000004001e1c82 */ /* 0x000fe80008000000 */
[----:B------:R-:W-:Y:S04]  /*52b0*/  @UP1 UMOV UR14, UR6 ;  /* 0x00000006000e1c82 */ /* 0x000fe80008000000 */
[----:B------:R-:W-:Y:S01]  /*52c0*/  @UP1 UMOV UR13, UR5 ;  /* 0x00000005000d1c82 */ /* 0x000fe20008000000 */
[----:B------:R-:W-:Y:S05]  /*52d0*/  BRA.U !UP0, `(.L_x_91) ;  /* 0x0000000108a47547 */ /* 0x000fea000b800000 */
[----:B------:R-:W-:Y:S02]  /*52e0*/  UIMAD.WIDE.U32 UR8, UR13, UR35, URZ ;  /* 0x000000230d0872a5 */ /* 0x000fe4000f8e00ff */
[----:B------:R-:W-:Y:S02]  /*52f0*/  UIMAD.WIDE.U32 UR10, UR14, UR32, URZ ;  /* 0x000000200e0a72a5 */ /* 0x000fe4000f8e00ff */
[----:B------:R-:W-:Y:S02]  /*5300*/  USEL UR4, UR31, UR37, !UP5 ;  /* 0x000000251f047287 */ /* 0x000fe4000e800000 */
[----:B------:R-:W-:Y:S02]  /*5310*/  USEL UR7, UR36, UR38, !UP6 ;  /* 0x0000002624077287 */ /* 0x000fe4000f000000 */
[----:B------:R-:W-:Y:S02]  /*5320*/  UIMAD.WIDE.U32 UR16, UR4, UR22, URZ ;  /* 0x00000016041072a5 */ /* 0x000fe4000f8e00ff */
[----:B------:R-:W-:Y:S01]  /*5330*/  UIMAD.WIDE.U32 UR18, UR7, UR22, URZ ;  /* 0x00000016071272a5 */ /* 0x000fe2000f8e00ff */
[----:B------:R-:W-:Y:S02]  /*5340*/  UMOV UR5, UR9 ;  /* 0x0000000900057c82 */ /* 0x000fe40008000000 */
[----:B------:R-:W-:Y:S03]  /*5350*/  USHF.R.U32.HI UR6, URZ, UR41, UR5 ;  /* 0x00000029ff067299 */ /* 0x000fe60008011605 */
[----:B------:R-:W-:Y:S01]  /*5360*/  UMOV UR5, UR11 ;  /* 0x0000000b00057c82 */ /* 0x000fe20008000000 */
[----:B------:R-:W-:Y:S02]  /*5370*/  USEL UR6, UR13, UR6, !UP5 ;  /* 0x000000060d067287 */ /* 0x000fe4000e800000 */
[----:B------:R-:W-:Y:S02]  /*5380*/  USHF.R.U32.HI UR8, URZ, UR33, UR5 ;  /* 0x00000021ff087299 */ /* 0x000fe40008011605 */
[----:B------:R-:W-:Y:S01]  /*5390*/  UIMAD.WIDE.U32 UR10, UR6, UR22, URZ ;  /* 0x00000016060a72a5 */ /* 0x000fe2000f8e00ff */
[----:B------:R-:W-:Y:S02]  /*53a0*/  UMOV UR5, UR17 ;  /* 0x0000001100057c82 */ /* 0x000fe40008000000 */
[----:B------:R-:W-:Y:S03]  /*53b0*/  @UP4 USHF.R.U32.HI UR4, URZ, UR23, UR5 ;  /* 0x00000017ff044299 */ /* 0x000fe60008011605 */
[----:B------:R-:W-:Y:S01]  /*53c0*/  UMOV UR5, UR19 ;  /* 0x0000001300057c82 */ /* 0x000fe20008000000 */
[----:B------:R-:W-:Y:S02]  /*53d0*/  UIMAD UR4, UR39, UR4, URZ ;  /* 0x00000004270472a4 */ /* 0x000fe4000f8e02ff */
[----:B------:R-:W-:Y:S02]  /*53e0*/  @UP4 USHF.R.U32.HI UR7, URZ, UR23, UR5 ;  /* 0x00000017ff074299 */ /* 0x000fe40008011605 */
[----:B------:R-:W-:Y:S02]  /*53f0*/  USEL UR5, UR14, UR8, !UP6 ;  /* 0x000000080e057287 */ /* 0x000fe4000f000000 */
[----:B------:R-:W-:Y:S02]  /*5400*/  UIMAD UR8, UR39, UR7, URZ ;  /* 0x00000007270872a4 */ /* 0x000fe4000f8e02ff */
[----:B------:R-:W-:Y:S03]  /*5410*/  UISETP.GE.AND UP0, UPT, UR6, UR4, UPT ;  /* 0x000000040600728c */ /* 0x000fe6000bf06270 */
[----:B------:R-:W-:Y:S01]  /*5420*/  UMOV UR4, UR11 ;  /* 0x0000000b00047c82 */ /* 0x000fe20008000000 */
[----:B------:R-:W-:Y:S02]  /*5430*/  UISETP.GE.OR UP0, UPT, UR5, UR8, UP0 ;  /* 0x000000080500728c */ /* 0x000fe40008706670 */
[----:B------:R-:W-:Y:S02]  /*5440*/  USHF.R.U32.HI UR4, URZ, UR23, UR4 ;  /* 0x00000017ff047299 */ /* 0x000fe40008011604 */
[----:B------:R-:W-:Y:S02]  /*5450*/  UIMAD.WIDE.U32 UR8, UR5, UR22, URZ ;  /* 0x00000016050872a5 */ /* 0x000fe4000f8e00ff */
[----:B------:R-:W-:Y:S04]  /*5460*/  USEL UR10, UR6, UR4, !UP4 ;  /* 0x00000004060a7287 */ /* 0x000fe8000e000000 */
[----:B------:R-:W-:Y:S01]  /*5470*/  UIADD3 UR11, UPT, UPT, -UR10, URZ, URZ ;  /* 0x000000ff0a0b7290 */ /* 0x000fe2000fffe1ff */
[----:B------:R-:W-:Y:S02]  /*5480*/  @!UP0 UMOV UR4, UR9 ;  /* 0x0000000900048c82 */ /* 0x000fe40008000000 */
[----:B------:R-:W-:Y:S02]  /*5490*/  @!UP0 USHF.R.U32.HI UR4, URZ, UR23, UR4 ;  /* 0x00000017ff048299 */ /* 0x000fe40008011604 */
[----:B------:R-:W-:Y:S02]  /*54a0*/  UIMAD UR8, UR39, UR11, UR6 ;  /* 0x0000000b270872a4 */ /* 0x000fe4000f8e0206 */
[----:B------:R-:W-:Y:S04]  /*54b0*/  @!UP0 USEL UR4, UR5, UR4, !UP4 ;  /* 0x0000000405048287 */ /* 0x000fe8000e000000 */
[----:B------:R-:W-:Y:S02]  /*54c0*/  @!UP0 UIMAD UR7, UR7, UR8, UR4 ;  /* 0x00000008070782a4 */ /* 0x000fe4000f8e0204 */
[----:B------:R-:W-:Y:S02]  /*54d0*/  @!UP0 UIADD3 UR9, UPT, UPT, UR10, -UR4, URZ ;  /* 0x800000040a098290 */ /* 0x000fe4000fffe0ff */
[----:B------:R-:W-:Y:S02]  /*54e0*/  UIADD3 UR8, UPT, UPT, -UR6, URZ, URZ ;  /* 0x000000ff06087290 */ /* 0x000fe4000fffe1ff */
[----:B------:R-:W-:Y:S02]  /*54f0*/  UIADD3 UR4, UPT, UPT, -UR5, URZ, URZ ;  /* 0x000000ff05047290 */ /* 0x000fe4000fffe1ff */
[----:B------:R-:W-:Y:S03]  /*5500*/  @!UP0 UIMAD UR6, UR9, UR39, UR5 ;  /* 0x00000027090682a4 */ /* 0x000fe6000f8e0205 */
[----:B------:R-:W-:Y:S01]  /*5510*/  @!UP0 UMOV UR5, UR7 ;  /* 0x0000000700058c82 */ /* 0x000fe20008000000 */
[----:B------:R-:W-:Y:S02]  /*5520*/  UIMAD UR7, UR15, UR4, UR14 ;  /* 0x000000040f0772a4 */ /* 0x000fe4000f8e020e */
[----:B------:R-:W-:Y:S02]  /*5530*/  UIMAD UR4, UR34, UR8, UR13 ;  /* 0x00000008220472a4 */ /* 0x000fe4000f8e020d */
[----:B------:R-:W-:Y:S02]  /*5540*/  UIMAD UR14, UR5, UR15, UR7 ;  /* 0x0000000f050e72a4 */ /* 0x000fe4000f8e0207 */
[----:B------:R-:W-:Y:S11]  /*5550*/  UIMAD UR13, UR6, UR34, UR4 ;  /* 0x00000022060d72a4 */ /* 0x000ff6000f8e0204 */
[----:B------:R-:W-:Y:S01]  /*5560*/  @!UPT UIADD3 URZ, UPT, UPT, URZ, URZ, URZ ;  /* 0x000000fffffff290 */ /* 0x000fe2000fffe0ff */
.L_x_91:
[----:B------:R-:W3:Y:S01]  /*5570*/  @!UP2 LDCU.128 UR8, c[0x0][0xb10] ;  /* 0x00016200ff08a7ac */ /* 0x000ee20008000c00 */
[C---:B--2---:R-:W-:Y:S02]  /*5580*/  ISETP.NE.U32.AND P1, PT, R4.reuse, RZ, PT ;  /* 0x000000ff0400720c */ /* 0x044fe40003f25070 */
[----:B------:R-:W-:Y:S02]  /*5590*/  ISETP.NE.U32.AND P0, PT, R4, RZ, PT ;  /* 0x000000ff0400720c */ /* 0x000fe40003f05070 */
[C---:B------:R-:W-:Y:S02]  /*55a0*/  ISETP.NE.AND.EX P1, PT, R5.reuse, RZ, PT, P1 ;  /* 0x000000ff0500720c */ /* 0x040fe40003f25310 */
[----:B------:R-:W-:Y:S01]  /*55b0*/  ISETP.NE.AND.EX P0, PT, R5, RZ, PT, P0 ;  /* 0x000000ff0500720c */ /* 0x000fe20003f05300 */
[----:B------:R-:W2:Y:S01]  /*55c0*/  @!UP2 LDCU UR5, c[0x0][0xb0c] ;  /* 0x00016180ff05a7ac */ /* 0x000ea20008000800 */
[----:B------:R-:W-:Y:S02]  /*55d0*/  USHF.L.U32 UR26, UR21, 0x6, URZ ;  /* 0x00000006151a7899 */ /* 0x000fe400080006ff */
[----:B------:R-:W-:Y:S02]  /*55e0*/  USHF.L.U32 UR27, UR20, 0x6, URZ ;  /* 0x00000006141b7899 */ /* 0x000fe400080006ff */
[----:B---3--:R-:W-:Y:S07]  /*55f0*/  UIMAD.WIDE.U32 UR6, UR14, UR8, URZ ;  /* 0x000000080e0672a5 */ /* 0x008fee000f8e00ff */
[----:B------:R-:W-:Y:S01]  /*5600*/  @!UP2 UMOV UR4, UR7 ;  /* 0x000000070004ac82 */ /* 0x000fe20008000000 */
[----:B--2---:R-:W-:Y:S02]  /*5610*/  @!UP2 UISETP.NE.AND UP0, UPT, UR5, 0x1, UPT ;  /* 0x000000010500a88c */ /* 0x004fe4000bf05270 */
[----:B------:R-:W-:Y:S02]  /*5620*/  @!UP2 USHF.R.U32.HI UR4, URZ, UR9, UR4 ;  /* 0x00000009ff04a299 */ /* 0x000fe40008011604 */
[----:B------:R-:W-:Y:S02]  /*5630*/  UIMAD.WIDE.U32 UR6, UR13, UR11, URZ ;  /* 0x0000000b0d0672a5 */ /* 0x000fe4000f8e00ff */
[----:B------:R-:W-:Y:S02]  /*5640*/  @!UP2 USEL UR8, UR14, UR4, !UP0 ;  /* 0x000000040e08a287 */ /* 0x000fe4000c000000 */
[----:B------:R-:W-:Y:S03]  /*5650*/  @!UP2 UISETP.NE.AND UP0, UPT, UR10, 0x1, UPT ;  /* 0x000000010a00a88c */ /* 0x000fe6000bf05270 */
[----:B------:R-:W-:Y:S02]  /*5660*/  @!UP2 UMOV UR6, UR7 ;  /* 0x000000070006ac82 */ /* 0x000fe40008000000 */
[----:B------:R-:W2:Y:S02]  /*5670*/  @!UP2 LDCU UR4, c[0x0][0xb20] ;  /* 0x00016400ff04a7ac */ /* 0x000ea40008000800 */
[----:B--2---:R-:W-:Y:S04]  /*5680*/  @!UP2 USHF.R.U32.HI UR6, URZ, UR4, UR6 ;  /* 0x00000004ff06a299 */ /* 0x004fe80008011606 */
[----:B------:R-:W-:Y:S04]  /*5690*/  @!UP2 USEL UR6, UR13, UR6, !UP0 ;  /* 0x000000060d06a287 */ /* 0x000fe8000c000000 */
[----:B------:R-:W-:Y:S02]  /*56a0*/  @!UP2 UIADD3 UR4, UPT, UPT, -UR8, UR6, URZ ;  /* 0x000000060804a290 */ /* 0x000fe4000fffe1ff */
[----:B------:R-:W-:Y:S02]  /*56b0*/  @!UP2 UIADD3 UR6, UPT, UPT, UR8, -UR6, URZ ;  /* 0x800000060806a290 */ /* 0x000fe4000fffe0ff */
[----:B------:R-:W-:Y:S02]  /*56c0*/  @!UP2 UIMAD UR14, UR4, UR5, UR14 ;  /* 0x00000005040ea2a4 */ /* 0x000fe4000f8e020e */
[----:B------:R-:W-:Y:S01]  /*56d0*/  @!UP2 UIMAD UR13, UR6, UR10, UR13 ;  /* 0x0000000a060da2a4 */ /* 0x000fe2000f8e020d */
[----:B------:R-:W-:Y:S11]  /*56e0*/  BRA.U UP3, `(.L_x_92) ;  /* 0x0000000103107547 */ /* 0x000ff6000b800000 */
[----:B-1----:R-:W-:Y:S04]  /*56f0*/  MOV R0, UR40 ;  /* 0x0000002800007c02 */ /* 0x002fe80008000f00 */
[----:B------:R-:W-:Y:S04]  /*5700*/  SHF.L.U32 R9, R0, 0x1f, RZ ;  /* 0x0000001f00097819 */ /* 0x000fe800000006ff */
[----:B------:R-:W1:Y:S02]  /*5710*/  SYNCS.PHASECHK.TRANS64.TRYWAIT P2, [UR29+0x78], R9 ;  /* 0x00007809ff0075a7 */ /* 0x000e64000804111d */
[----:B-1----:R-:W-:Y:S05]  /*5720*/  @!P2 BRA `(.L_x_93) ;  /* 0x000000340084a947 */ /* 0x002fea0003800000 */
.L_x_92:
[----:B------:R-:W-:Y:S05]  /*5730*/  @!P1 BRA `(.L_x_94) ;  /* 0x0000000000309947 */ /* 0x000fea0003800000 */
[----:B----4-:R-:W-:Y:S01]  /*5740*/  ISETP.NE.U32.AND P1, PT, R2, RZ, PT ;  /* 0x000000ff0200720c */ /* 0x010fe20003f25070 */
[----:B------:R-:W2:Y:S01]  /*5750*/  LDCU.64 UR4, c[0x0][0x358] ;  /* 0x00006b00ff0477ac */ /* 0x000ea20008000a00 */
[----:B------:R-:W-:Y:S02]  /*5760*/  IMAD.MOV.U32 R27, RZ, RZ, 0x1 ;  /* 0x00000001ff1b7424 */ /* 0x000fe400078e00ff */
[----:B------:R-:W-:Y:S11]  /*5770*/  ISETP.NE.AND.EX P1, PT, R3, RZ, PT, P1 ;  /* 0x000000ff0300720c */ /* 0x000ff60003f25310 */
[----:B------:R-:W-:Y:S02]  /*5780*/  @!UPT UIADD3 URZ, UPT, UPT, URZ, URZ, URZ ;  /* 0x000000fffffff290 */ /* 0x000fe4000fffe0ff */
[----:B-1----:R-:W1:Y:S01]  /*5790*/  @P1 LDC.64 R8, c[0x0][0x888] ;  /* 0x00022200ff081b82 */ /* 0x002e620000000a00 */
[----:B------:R-:W-:Y:S04]  /*57a0*/  @P1 IMAD R0, R4, UR60, RZ ;  /* 0x0000003c04001c24 */ /* 0x000fe8000f8e02ff */
[----:B-1----:R-:W-:Y:S04]  /*57b0*/  @P1 IMAD.WIDE R8, R0, 0x4, R8 ;  /* 0x0000000400081825 */ /* 0x002fe800078e0208 */
[----:B------:R-:W-:Y:S01]  /*57c0*/  HFMA2 R0, -RZ, RZ, 0, 5.9604644775390625e-08 ;  /* 0x00000001ff007431 */ /* 0x000fe200000001ff */
[----:B--2--5:R2:W5:Y:S04]  /*57d0*/  @P1 LDG.E R26, desc[UR4][R8.64] ;  /* 0x00000004081a1981 */ /* 0x024568000c1e1900 */
[----:B------:R-:W-:Y:S01]  /*57e0*/  @!P1 PRMT R27, R0, 0x7610, R27 ;  /* 0x00007610001b9816 */ /* 0x000fe2000000001b */
[----:B--2---:R-:W3:Y:S06]  /*57f0*/  @!P1 LDC R26, c[0x0][0x880] ;  /* 0x00022000ff1a9b82 */ /* 0x004eec0000000800 */
.L_x_94:
[----:B---3-5:R-:W-:Y:S01]  /*5800*/  @!P0 FSETP.EQ.AND P1, PT, R26, RZ, PT ;  /* 0x000000ff1a00820b */ /* 0x028fe20003f22000 */
[----:B------:R-:W-:Y:S01]  /*5810*/  @!UPT UIADD3 URZ, UPT, UPT, URZ, URZ, URZ ;  /* 0x000000fffffff290 */ /* 0x000fe2000fffe0ff */
[----:B------:R-:W-:Y:S11]  /*5820*/  @!P0 BRA `(.L_x_95) ;  /* 0x0000000000188947 */ /* 0x000ff60003800000 */
[----:B------:R-:W-:Y:S02]  /*5830*/  LOP3.LUT P0, RZ, R27, 0xff, RZ, 0xc0, !PT ;  /* 0x000000ff1bff7812 */ /* 0x000fe4000780c0ff */
[----:B----4-:R-:W-:Y:S04]  /*5840*/  ISETP.NE.U32.AND P1, PT, R2, RZ, PT ;  /* 0x000000ff0200720c */ /* 0x010fe80003f25070 */
[----:B------:R-:W-:Y:S04]  /*5850*/  ISETP.NE.AND.EX P1, PT, R3, RZ, PT, P1 ;  /* 0x000000ff0300720c */ /* 0x000fe80003f25310 */
[----:B------:R-:W-:Y:S03]  /*5860*/  PLOP3.LUT P1, PT, P1, PT, PT, 0x8, 0x80 ;  /* 0x000000000080781c */ /* 0x000fe60000f2e170 */
[----:B------:R-:W-:Y:S11]  /*5870*/  @P0 FSETP.EQ.AND P1, PT, R26, RZ, PT ;  /* 0x000000ff1a00020b */ /* 0x000ff60003f22000 */
[----:B------:R-:W-:Y:S02]  /*5880*/  @!UPT UIADD3 URZ, UPT, UPT, URZ, URZ, URZ ;  /* 0x000000fffffff290 */ /* 0x000fe4000fffe0ff */
.L_x_95:
[----:B------:R-:W-:Y:S01]  /*5890*/  ULEA UR4, UR12, UR29, 0x3 ;  /* 0x0000001d0c047291 */ /* 0x000fe2000f8e18ff */
[----:B-1----:R-:W-:Y:S02]  /*58a0*/  SHF.L.U32 R9, R15, 0x1f, RZ ;  /* 0x0000001f0f097819 */ /* 0x002fe400000006ff */
[----:B------:R-:W-:Y:S04]  /*58b0*/  ELECT P0, URZ, PT ;  /* 0x0000000000ff782f */ /* 0x000fe80003800000 */
[----:B------:R-:W-:Y:S02]  /*58c0*/  PLOP3.LUT P1, PT, P1, P0, PT, 0xf2, 0x2f ;  /* 0x00000000002f781c */ /* 0x000fe40000f21e72 */
[----:B------:R-:W1:Y:S11]  /*58d0*/  SYNCS.PHASECHK.TRANS64.TRYWAIT P2, [UR4+0x58], R9 ;  /* 0x00005809ff0075a7 */ /* 0x000e760008041104 */
[----:B------:R-:W-:Y:S05]  /*58e0*/  @!P1 IADD3 R8, P0, PT, R16, 0x580, RZ ;  /* 0x0000058010089810 */ /* 0x000fea0007f1e0ff */
[----:B------:R-:W-:Y:S01]  /*58f0*/  @!P1 IMAD.X R6, RZ, RZ, R17, P0 ;  /* 0x000000ffff069224 */ /* 0x000fe200000e0611 */
[----:B-1----:R-:W-:Y:S07]  /*5900*/  @!P2 BRA `(.L_x_96) ;  /* 0x000000340024a947 */ /* 0x002fee0003800000 */
.L_x_170:
[----:B------:R-:W-:Y:S01]  /*5910*/  @!P1 R2UR UR6, R6 ;  /* 0x00000000060692ca */ /* 0x000fe200000e0000 */
[----:B------:R-:W-:Y:S01]  /*5920*/  UIADD3 UR5, UPT, UPT, UR12, 0x1, URZ ;  /* 0x000000010c057890 */ /* 0x000fe2000fffe0ff */
[----:B------:R-:W-:Y:S01]  /*5930*/  @!P1 R2UR UR7, R8 ;  /* 0x00000000080792ca */ /* 0x000fe200000e0000 */
[----:B------:R-:W-:Y:S01]  /*5940*/  UIADD3 UR25, UPT, UPT, UR4, 0x40, URZ ;  /* 0x0000004004197890 */ /* 0x000fe2000fffe0ff */
[----:B-1----:R-:W-:Y:S01]  /*5950*/  @!P1 IMAD.MOV.U32 R0, RZ, RZ, 0x2000 ;  /* 0x00002000ff009424 */ /* 0x002fe200078e00ff */
[----:B------:R-:W-:Y:S01]  /*5960*/  UISETP.NE.AND UP0, UPT, UR5, 0x3, UPT ;  /* 0x000000030500788c */ /* 0x000fe2000bf05270 */
[----:B------:R-:W-:Y:S01]  /*5970*/  VIADD R14, R14, 0x1 ;  /* 0x000000010e0e7836 */ /* 0x000fe20000000000 */
[----:B------:R-:W-:Y:S01]  /*5980*/  UMOV UR18, 0x0 ;  /* 0x0000000000127882 */ /* 0x000fe20000000000 */
[----:B------:R-:W-:Y:S01]  /*5990*/  UMOV UR19, 0x10000000 ;  /* 0x1000000000137882 */ /* 0x000fe20000000000 */
[----:B------:R-:W-:Y:S02]  /*59a0*/  USEL UR21, UR5, URZ, UP0 ;  /* 0x000000ff05157287 */ /* 0x000fe40008000000 */
[----:B------:R-:W-:Y:S02]  /*59b0*/  USEL UR9, URZ, 0x1, UP0 ;  /* 0x00000001ff097887 */ /* 0x000fe40008000000 */
[----:B------:R-:W-:Y:S01]  /*59c0*/  VOTEU.ALL UP0, P1 ;  /* 0x0000000000ff7886 */ /* 0x000fe20000800000 */
[----:B------:R-:W-:Y:S01]  /*59d0*/  IMAD.U32 R9, RZ, RZ, UR6 ;  /* 0x00000006ff097e24 */ /* 0x000fe2000f8e00ff */
[----:B------:R-:W-:Y:S01]  /*59e0*/  UMOV UR28, UR60 ;  /* 0x0000003c001c7c82 */ /* 0x000fe20008000000 */
[----:B------:R-:W-:Y:S01]  /*59f0*/  IMAD.U32 R8, RZ, RZ, UR7 ;  /* 0x00000007ff087e24 */ /* 0x000fe2000f8e00ff */
[----:B------:R-:W-:Y:S01]  /*5a00*/  LOP3.LUT R15, R15, UR9, RZ, 0x3c, !PT ;  /* 0x000000090f0f7c12 */ /* 0x000fe2000f8e3cff */
[----:B------:R-:W-:Y:S01]  /*5a10*/  @!UP0 ULEA UR5, UR12, UR29, 0xd ;  /* 0x0000001d0c058291 */ /* 0x000fe2000f8e68ff */
[----:B------:R-:W-:Y:S01]  /*5a20*/  @!P1 R2UR UR7, R9 ;  /* 0x00000000090792ca */ /* 0x000fe200000e0000 */
[----:B------:R-:W-:Y:S01]  /*5a30*/  @!UP0 UIADD3 UR10, UPT, UPT, UR26, 0x20, URZ ;  /* 0x000000201a0a8890 */ /* 0x000fe2000fffe0ff */
[----:B------:R-:W-:Y:S01]  /*5a40*/  @!P1 R2UR UR6, R8 ;  /* 0x00000000080692ca */ /* 0x000fe200000e0000 */
[----:B------:R-:W-:Y:S01]  /*5a50*/  @!UP0 UIADD3 UR24, UPT, UPT, UR5, 0x200, URZ ;  /* 0x0000020005188890 */ /* 0x000fe2000fffe0ff */
[----:B------:R-:W-:Y:S01]  /*5a60*/  SHF.L.U32 R6, R15, 0x1f, RZ ;  /* 0x0000001f0f067819 */ /* 0x000fe200000006ff */
[----:B------:R-:W-:Y:S01]  /*5a70*/  @!UP0 UIADD3 UR8, UPT, UPT, UR5, 0x1200, URZ ;  /* 0x0000120005088890 */ /* 0x000fe2000fffe0ff */
[----:B------:R-:W-:Y:S01]  /*5a80*/  VOTEU.ALL UP0, P1 ;  /* 0x0000000000ff7886 */ /* 0x000fe20000800000 */
[----:B------:R-:W-:Y:S01]  /*5a90*/  UMOV UR11, UR27 ;  /* 0x0000001b000b7c82 */ /* 0x000fe20008000000 */
[----:B------:R-:W-:Y:S01]  /*5aa0*/  UMOV UR12, UR60 ;  /* 0x0000003c000c7c82 */ /* 0x000fe20008000000 */
[----:B------:R-:W-:Y:S01]  /*5ab0*/  UMOV UR9, UR25 ;  /* 0x0000001900097c82 */ /* 0x000fe20008000000 */
[----:B------:R-:W-:Y:S02]  /*5ac0*/  UPRMT UR16, UR61, 0x654, UR25 ;  /* 0x000006543d107896 */ /* 0x000fe40008000019 */
[----:B------:R-:W-:Y:S03]  /*5ad0*/  ULEA UR5, UR21, UR29, 0x3 ;  /* 0x0000001d15057291 */ /* 0x000fe6000f8e18ff */
[----:B------:R1:W-:Y:S01]  /*5ae0*/  @!UP0 UTMALDG.3D [UR24], [UR6], desc[UR18] ;  /* 0x00001218060085b4 */ /* 0x0003e20008011000 */
[----:B------:R-:W-:Y:S05]  /*5af0*/  VOTEU.ALL UP0, P1 ;  /* 0x0000000000ff7886 */ /* 0x000fea0000800000 */
[----:B------:R1:W-:Y:S01]  /*5b00*/  @!UP0 UTMALDG.3D [UR8], [UR6], desc[UR18] ;  /* 0x00001208060085b4 */ /* 0x0003e20008011000 */
[----:B------:R1:W-:Y:S01]  /*5b10*/  @!P1 SYNCS.ARRIVE.TRANS64.RED.A0TR RZ, [UR4+0x40], R0 ;  /* 0x00004000ffff99a7 */ /* 0x0003e20008300404 */
[----:B------:R-:W-:Y:S01]  /*5b20*/  SYNCS.ARRIVE.TRANS64.RED.A1T0 RZ, [UR16], RZ ;  /* 0x000000ffffff79a7 */ /* 0x000fe20008100410 */
[----:B------:R-:W2:Y:S02]  /*5b30*/  SYNCS.PHASECHK.TRANS64.TRYWAIT P0, [UR5+0x58], R6 ;  /* 0x00005806ff0075a7 */ /* 0x000ea40008001105 */
[----:B-12---:R-:W-:Y:S05]  /*5b40*/  @!P0 BRA `(.L_x_97) ;  /* 0x0000003000ac8947 */ /* 0x006fea0003800000 */
.L_x_172:
[----:B------:R-:W-:Y:S01]  /*5b50*/  UIADD3 UR17, UPT, UPT, UR5, 0x40, URZ ;  /* 0x0000004005117890 */ /* 0x000fe2000fffe0ff */
[----:B-1----:R-:W-:Y:S01]  /*5b60*/  @!P1 IADD3 R6, P0, PT, R16, 0x580, RZ ;  /* 0x0000058010069810 */ /* 0x002fe20007f1e0ff */
[----:B------:R-:W-:Y:S01]  /*5b70*/  UPLOP3.LUT UP3, UPT, UPT, UPT, UPT, 0x80, 0x8 ;  /* 0x000000000008789c */ /* 0x000fe20003f6f070 */
[----:B------:R-:W-:Y:S01]  /*5b80*/  R2UR UR42, R65 ;  /* 0x00000000412a72ca */ /* 0x000fe200000e0000 */
[----:B------:R-:W-:Y:S01]  /*5b90*/  UMOV UR24, 0x0 ;  /* 0x0000000000187882 */ /* 0x000fe20000000000 */
[----:B------:R-:W-:Y:S01]  /*5ba0*/  @!P1 R2UR UR6, R6 ;  /* 0x00000000060692ca */ /* 0x000fe200000e0000 */
[----:B------:R-:W-:Y:S01]  /*5bb0*/  @!P1 IMAD.X R0, RZ, RZ, R17, P0 ;  /* 0x000000ffff009224 */ /* 0x000fe200000e0611 */
[----:B------:R-:W-:Y:S01]  /*5bc0*/  UMOV UR25, 0x10000000 ;  /* 0x1000000000197882 */ /* 0x000fe20000000000 */
[----:B------:R-:W-:Y:S01]  /*5bd0*/  UMOV UR19, UR27 ;  /* 0x0000001b00137c82 */ /* 0x000fe20008000000 */
[----:B------:R-:W-:Y:S01]  /*5be0*/  UMOV UR20, UR60 ;  /* 0x0000003c00147c82 */ /* 0x000fe20008000000 */
[----:B------:R-:W-:Y:S01]  /*5bf0*/  UMOV UR11, UR27 ;  /* 0x0000001b000b7c82 */ /* 0x000fe20008000000 */
[----:B------:R-:W-:Y:S01]  /*5c00*/  @!P1 R2UR UR4, R0 ;  /* 0x00000000000492ca */ /* 0x000fe200000e0000 */
[----:B------:R-:W-:Y:S01]  /*5c10*/  UMOV UR12, UR60 ;  /* 0x0000003c000c7c82 */ /* 0x000fe20008000000 */
[----:B------:R-:W-:Y:S01]  /*5c20*/  UMOV UR9, UR17 ;  /* 0x0000001100097c82 */ /* 0x000fe20008000000 */
[----:B------:R-:W-:Y:S01]  /*5c30*/  VOTEU.ALL UP0, P1 ;  /* 0x0000000000ff7886 */ /* 0x000fe20000800000 */
[----:B------:R-:W-:Y:S01]  /*5c40*/  R2UR UR28, R66 ;  /* 0x00000000421c72ca */ /* 0x000fe200000e0000 */
[----:B------:R-:W-:Y:S01]  /*5c50*/  UMOV UR60, UR30 ;  /* 0x0000001e003c7c82 */ /* 0x000fe20008000000 */
[----:B------:R-:W-:Y:S01]  /*5c60*/  ISETP.NE.AND P0, PT, R14, 0x2, PT ;  /* 0x000000020e00780c */ /* 0x000fe20003f05270 */
[----:B------:R-:W-:Y:S01]  /*5c70*/  IMAD.U32 R8, RZ, RZ, UR6 ;  /* 0x00000006ff087e24 */ /* 0x000fe2000f8e00ff */
[----:B------:R-:W-:Y:S02]  /*5c80*/  @!UP0 UIADD3 UR18, UPT, UPT, UR26, 0x10, URZ ;  /* 0x000000101a128890 */ /* 0x000fe4000fffe0ff */
[----:B------:R-:W-:Y:S01]  /*5c90*/  @!UP0 UIADD3 UR10, UPT, UPT, UR26, 0x30, URZ ;  /* 0x000000301a0a8890 */ /* 0x000fe2000fffe0ff */
[----:B------:R-:W-:Y:S02]  /*5ca0*/  SEL R0, RZ, 0x1, P0 ;  /* 0x00000001ff007807 */ /* 0x000fe40000000000 */
[----:B------:R-:W-:Y:S01]  /*5cb0*/  IMAD.U32 R9, RZ, RZ, UR4 ;  /* 0x00000004ff097e24 */ /* 0x000fe2000f8e00ff */
[----:B------:R-:W-:Y:S01]  /*5cc0*/  @!P1 R2UR UR6, R8 ;  /* 0x00000000080692ca */ /* 0x000fe200000e0000 */
[----:B------:R-:W-:Y:S01]  /*5cd0*/  @!UP0 ULEA UR4, UR21, UR29, 0xd ;  /* 0x0000001d15048291 */ /* 0x000fe2000f8e68ff */
[----:B------:R-:W-:Y:S02]  /*5ce0*/  LOP3.LUT R13, R13, R0, RZ, 0x3c, !PT ;  /* 0x000000000d0d7212 */ /* 0x000fe400078e3cff */
[----:B------:R-:W-:Y:S01]  /*5cf0*/  @!P1 R2UR UR7, R9 ;  /* 0x00000000090792ca */ /* 0x000fe200000e0000 */
[----:B------:R-:W-:Y:S01]  /*5d00*/  @!UP0 UIADD3 UR16, UPT, UPT, UR4, 0x200, URZ ;  /* 0x0000020004108890 */ /* 0x000fe2000fffe0ff */
[----:B------:R-:W-:Y:S01]  /*5d10*/  SEL R14, R14, RZ, P0 ;  /* 0x000000ff0e0e7207 */ /* 0x000fe20000000000 */
[----:B------:R-:W-:Y:S01]  /*5d20*/  @!UP0 UIADD3 UR8, UPT, UPT, UR4, 0x1200, URZ ;  /* 0x0000120004088890 */ /* 0x000fe2000fffe0ff */
[----:B------:R-:W-:Y:S01]  /*5d30*/  VOTEU.ALL UP0, P1 ;  /* 0x0000000000ff7886 */ /* 0x000fe20000800000 */
[----:B------:R-:W-:Y:S08]  /*5d40*/  UPRMT UR4, UR61, 0x654, UR17 ;  /* 0x000006543d047896 */ /* 0x000ff00008000011 */
[----:B------:R1:W-:Y:S01]  /*5d50*/  @!UP0 UTMALDG.3D [UR16], [UR6], desc[UR24] ;  /* 0x00001810060085b4 */ /* 0x0003e20008011000 */
[----:B------:R-:W-:Y:S05]  /*5d60*/  VOTEU.ALL UP0, P1 ;  /* 0x0000000000ff7886 */ /* 0x000fea0000800000 */
[----:B------:R2:W-:Y:S01]  /*5d70*/  @!UP0 UTMALDG.3D [UR8], [UR6], desc[UR24] ;  /* 0x00001808060085b4 */ /* 0x0005e20008011000 */
[----:B------:R3:W-:Y:S01]  /*5d80*/  @!P1 SYNCS.ARRIVE.TRANS64.RED.A0TR RZ, [UR5+0x40], R7 ;  /* 0x00004007ffff99a7 */ /* 0x0007e20008300405 */
[----:B------:R-:W-:Y:S01]  /*5d90*/  SYNCS.ARRIVE.TRANS64.RED.A1T0 RZ, [UR4], RZ ;  /* 0x000000ffffff79a7 */ /* 0x000fe20008100404 */
[----:B------:R-:W-:Y:S02]  /*5da0*/  UIADD3 UR4, UPT, UPT, UR21, 0x1, URZ ;  /* 0x0000000115047890 */ /* 0x000fe4000fffe0ff */
[----:B------:R-:W-:Y:S02]  /*5db0*/  UIADD3 UR21, UPT, UPT, UR13, UR42, URZ ;  /* 0x0000002a0d157290 */ /* 0x000fe4000fffe0ff */
[----:B------:R-:W-:Y:S04]  /*5dc0*/  UISETP.NE.AND UP0, UPT, UR4, 0x3, UPT ;  /* 0x000000030400788c */ /* 0x000fe8000bf05270 */
[----:B------:R-:W-:Y:S02]  /*5dd0*/  USEL UR5, URZ, 0x1, UP0 ;  /* 0x00000001ff057887 */ /* 0x000fe40008000000 */
[----:B-1----:R-:W-:Y:S04]  /*5de0*/  UIADD3 UR20, UPT, UPT, UR14, UR28, URZ ;  /* 0x0000001c0e147290 */ /* 0x002fe8000fffe0ff */
[----:B------:R-:W-:Y:S01]  /*5df0*/  LOP3.LUT R15, R15, UR5, RZ, 0x3c, !PT ;  /* 0x000000050f0f7c12 */ /* 0x000fe2000f8e3cff */
[----:B--2---:R-:W-:Y:S01]  /*5e00*/  USEL UR12, UR4, URZ, UP0 ;  /* 0x000000ff040c7287 */ /* 0x004fe20008000000 */
[----:B------:R-:W-:Y:S11]  /*5e10*/  BRA.U UP1, `(.L_x_98) ;  /* 0xfffffff101b47547 */ /* 0x000ff6000b83ffff */
[----:B------:R-:W-:Y:S01]  /*5e20*/  UIADD3 UR29, UPT, UPT, UR29, 0x58, URZ ;  /* 0x000000581d1d7890 */ /* 0x000fe2000fffe0ff */
[----:B----4-:R-:W-:-:S03]  /*5e30*/  SHF.L.U32 R3, R15, 0x1f, RZ ;  /* 0x0000001f0f037819 */ /* 0x010fc600000006ff */
[----:B------:R-:W-:-:S09]  /*5e40*/  ULEA UR4, UR12, UR29, 0x3 ;  /* 0x0000001d0c047291 */ /* 0x000fd2000f8e18ff */
[----:B------:R-:W1:Y:S02]  /*5e50*/  SYNCS.PHASECHK.TRANS64.TRYWAIT P0, [UR4], R3 ;  /* 0x00000003ff0075a7 */ /* 0x000e640008001104 */
[----:B-1----:R-:W-:Y:S05]  /*5e60*/  @!P0 BRA `(.L_x_99) ;  /* 0x0000002c00fc8947 */ /* 0x002fea0003800000 */
.L_x_174:
        /* <DEDUP_REMOVED lines=9> */
.L_x_176:
        /* <DEDUP_REMOVED lines=8> */
.L_x_101:
[----:B-1----:R1:W2:Y:S02]  /*5f80*/  SYNCS.PHASECHK.TRANS64.TRYWAIT P0, [R0+URZ], R3 ;  /* 0x00000003000075a7 */ /* 0x0022a400080011ff */
[----:B--2---:R-:W-:Y:S05]  /*5f90*/  @!P0 NANOSLEEP.SYNCS 0x989680 ;  /* 0x009896800000895d */ /* 0x004fea0003900000 */
[----:B------:R-:W2:Y:S02]  /*5fa0*/  @!P0 SYNCS.PHASECHK.TRANS64 P0, [R0+URZ], R3 ;  /* 0x00000003000085a7 */ /* 0x000ea400080010ff */
[----:B--2---:R-:W-:Y:S05]  /*5fb0*/  @P0 EXIT ;  /* 0x000000000000094d */ /* 0x004fea0003800000 */
[----:B------:R-:W-:Y:S05]  /*5fc0*/  BRA `(.L_x_101) ;  /* 0xfffffffc00ec7947 */ /* 0x000fea000383ffff */
.L_x_89:
[----:B------:R-:W-:-:S06]  /*5fd0*/  UISETP.GE.AND UP0, UPT, UR18, 0x4, UPT ;  /* 0x000000041200788c */ /* 0x000fcc000bf06270 */
[----:B------:R-:W-:-:S13]  /*5fe0*/  PLOP3.LUT P0, PT, PT, PT, UP0, 0x80, 0x8 ;  /* 0x000000000008781c */ /* 0x000fda0003f0f008 */
[----:B------:R-:W-:Y:S05]  /*5ff0*/  @!P0 EXIT ;  /* 0x000000000000894d */ /* 0x000fea0003800000 */
[----:B------:R-:W-:Y:S01]  /*6000*/  BAR.SYNC.DEFER_BLOCKING 0x6, 0xa0 ;  /* 0x0182800000007b1d */ /* 0x000fe20000010000 */
[C---:B------:R-:W-:Y:S01]  /*6010*/  IMAD.SHL.U32 R3, R70.reuse, 0x10, RZ ;  /* 0x0000001046037824 */ /* 0x040fe200078e00ff */
[----:B------:R-:W-:Y:S01]  /*6020*/  LOP3.LUT R76, R70, 0x60, RZ, 0xc0, !PT ;  /* 0x00000060464c7812 */ /* 0x000fe200078ec0ff */
[----:B------:R-:W-:Y:S01]  /*6030*/  IMAD.SHL.U32 R4, R64, 0x200000, RZ ;  /* 0x0020000040047824 */ /* 0x000fe200078e00ff */
[----:B------:R-:W-:Y:S01]  /*6040*/  LOP3.LUT R71, R70, 0x2, RZ, 0xc0, !PT ;  /* 0x0000000246477812 */ /* 0x000fe200078ec0ff */
[----:B------:R-:W-:Y:S01]  /*6050*/  IMAD.SHL.U32 R6, R64, 0x200, RZ ;  /* 0x0000020040067824 */ /* 0x000fe200078e00ff */
[----:B------:R-:W-:Y:S01]  /*6060*/  UMOV UR49, 0x400 ;  /* 0x0000040000317882 */ /* 0x000fe20000000000 */
[----:B------:R-:W1:Y:S01]  /*6070*/  LDCU.64 UR4, c[0x0][0x890] ;  /* 0x00011200ff0477ac */ /* 0x000e620008000a00 */
[----:B------:R-:W2:Y:S01]  /*6080*/  LDC.64 R62, c[0x0][0x8b0] ;  /* 0x00022c00ff3e7b82 */ /* 0x000ea20000000a00 */
[C---:B------:R-:W-:Y:S01]  /*6090*/  LOP3.LUT R75, R3.reuse, 0x590, RZ, 0xc0, !PT ;  /* 0x00000590034b7812 */ /* 0x040fe200078ec0ff */
[C---:B------:R-:W-:Y:S01]  /*60a0*/  IMAD.SHL.U32 R2, R70.reuse, 0x2, RZ ;  /* 0x0000000246027824 */ /* 0x040fe200078e00ff */
[----:B------:R-:W-:Y:S01]  /*60b0*/  ULEA UR49, UR61, UR49, 0x18 ;  /* 0x000000313d317291 */ /* 0x000fe2000f8ec0ff */
[----:B------:R-:W-:Y:S01]  /*60c0*/  LOP3.LUT R3, R3, 0x60, RZ, 0xc0, !PT ;  /* 0x0000006003037812 */ /* 0x000fe200078ec0ff */
[----:B------:R-:W-:Y:S01]  /*60d0*/  IMAD.U32 R23, R70, 0x10000, RZ ;  /* 0x0001000046177824 */ /* 0x000fe200078e00ff */
[----:B------:R-:W-:Y:S01]  /*60e0*/  LOP3.LUT R4, R4, 0x200000, RZ, 0xc0, !PT ;  /* 0x0020000004047812 */ /* 0x000fe200078ec0ff */
[----:B------:R-:W-:Y:S01]  /*60f0*/  IMAD.MOV.U32 R22, RZ, RZ, RZ ;  /* 0x000000ffff167224 */ /* 0x000fe200078e00ff */
[----:B------:R-:W3:Y:S01]  /*6100*/  LDC.64 R60, c[0x0][0x8a8] ;  /* 0x00022a00ff3c7b82 */ /* 0x000ee20000000a00 */
[----:B------:R-:W-:-:S02]  /*6110*/  LOP3.LUT R70, R70, 0x4, RZ, 0xc0, !PT ;  /* 0x0000000446467812 */ /* 0x000fc400078ec0ff */
[----:B------:R-:W-:Y:S02]  /*6120*/  CS2R R72, SRZ ;  /* 0x0000000000487805 */ /* 0x000fe4000001ff00 */
[----:B------:R-:W-:Y:S01]  /*6130*/  LOP3.LUT R75, R75, 0x200, R6, 0xf8, !PT ;  /* 0x000002004b4b7812 */ /* 0x000fe200078ef806 */
[----:B------:R-:W-:Y:S01]  /*6140*/  IMAD.MOV.U32 R69, RZ, RZ, RZ ;  /* 0x000000ffff457224 */ /* 0x000fe200078e00ff */
[----:B------:R-:W-:Y:S01]  /*6150*/  LOP3.LUT R2, R3, 0xc, R2, 0xf8, !PT ;  /* 0x0000000c03027812 */ /* 0x000fe200078ef802 */
[----:B------:R-:W-:Y:S01]  /*6160*/  IMAD.MOV R71, RZ, RZ, -R71 ;  /* 0x000000ffff477224 */ /* 0x000fe200078e0a47 */
[----:B------:R-:W-:Y:S01]  /*6170*/  LOP3.LUT R23, R4, 0x400000, R23, 0xf8, !PT ;  /* 0x0040000004177812 */ /* 0x000fe200078ef817 */
[----:B------:R-:W4:Y:S01]  /*6180*/  LDS R0, [UR49+0x130] ;  /* 0x00013031ff007984 */ /* 0x000f220008000800 */
[----:B-1----:R-:W-:Y:S01]  /*6190*/  IMAD.U32 R78, RZ, RZ, UR4 ;  /* 0x00000004ff4e7e24 */ /* 0x002fe2000f8e00ff */
[----:B------:R-:W-:Y:S01]  /*61a0*/  UIADD3 UR4, UPT, UPT, UR49, 0x200, URZ ;  /* 0x0000020031047890 */ /* 0x000fe2000fffe0ff */
[----:B------:R-:W-:Y:S01]  /*61b0*/  IADD3 R74, PT, PT, -R70, 0x2, RZ ;  /* 0x00000002464a7810 */ /* 0x000fe20007ffe1ff */
[----:B------:R-:W-:Y:S01]  /*61c0*/  IMAD.MOV R70, RZ, RZ, -R70 ;  /* 0x000000ffff467224 */ /* 0x000fe200078e0a46 */
[----:B------:R-:W-:Y:S01]  /*61d0*/  LOP3.LUT R75, R75, R2, RZ, 0xfc, !PT ;  /* 0x000000024b4b7212 */ /* 0x000fe200078efcff */
[----:B------:R-:W1:Y:S01]  /*61e0*/  LDCU UR62, c[0x0][0x370] ;  /* 0x00006e00ff3e77ac */ /* 0x000e620008000800 */
[----:B------:R-:W-:Y:S01]  /*61f0*/  MOV R77, UR5 ;  /* 0x00000005004d7c02 */ /* 0x000fe20008000f00 */
[----:B------:R-:W-:Y:S01]  /*6200*/  IMAD.SHL.U32 R74, R74, 0x10, RZ ;  /* 0x000000104a4a7824 */ /* 0x000fe200078e00ff */
[----:B------:R-:W-:Y:S01]  /*6210*/  MOV R79, UR4 ;  /* 0x00000004004f7c02 */ /* 0x000fe20008000f00 */
[----:B------:R-:W-:Y:S01]  /*6220*/  UMOV UR52, 0x1 ;  /* 0x0000000100347882 */ /* 0x000fe20000000000 */
[----:B------:R-:W-:Y:S01]  /*6230*/  LEA R75, R75, UR4, 0x2 ;  /* 0x000000044b4b7c11 */ /* 0x000fe2000f8e10ff */
[----:B------:R-:W1:Y:S01]  /*6240*/  LDCU UR42, c[0x0][0xb0c] ;  /* 0x00016180ff2a77ac */ /* 0x000e620008000800 */
[----:B------:R-:W1:Y:S01]  /*6250*/  LDCU UR38, c[0x0][0xb30] ;  /* 0x00016600ff2677ac */ /* 0x000e620008000800 */
[----:B------:R-:W1:Y:S01]  /*6260*/  LDCU.64 UR54, c[0x0][0x888] ;  /* 0x00011100ff3677ac */ /* 0x000e620008000a00 */
[----:B------:R-:W1:Y:S01]  /*6270*/  LDCU.64 UR40, c[0x0][0xb28] ;  /* 0x00016500ff2877ac */ /* 0x000e620008000a00 */
[----:B------:R-:W1:Y:S01]  /*6280*/  LDCU.128 UR56, c[0x0][0xb10] ;  /* 0x00016200ff3877ac */ /* 0x000e620008000c00 */
[----:B------:R-:W1:Y:S01]  /*6290*/  LDCU UR53, c[0x0][0x374] ;  /* 0x00006e80ff3577ac */ /* 0x000e620008000800 */
[----:B------:R-:W-:Y:S01]  /*62a0*/  UMOV UR48, URZ ;  /* 0x000000ff00307c82 */ /* 0x000fe20008000000 */
[----:B------:R-:W-:Y:S01]  /*62b0*/  UMOV UR51, URZ ;  /* 0x000000ff00337c82 */ /* 0x000fe20008000000 */
[----:B------:R-:W-:Y:S01]  /*62c0*/  UMOV UR50, URZ ;  /* 0x000000ff00327c82 */ /* 0x000fe20008000000 */
[----:B-1234-:R-:W-:-:S07]  /*62d0*/  IMAD.IADD R23, R0, 0x1, R23 ;  /* 0x0000000100177824 */ /* 0x01efce00078e0217 */
.L_x_132:
[C---:B------:R-:W-:Y:S02]  /*62e0*/  LEA R3, R69.reuse, UR49, 0x3 ;  /* 0x0000003145037c11 */ /* 0x040fe4000f8e18ff */
[----:B------:R-:W-:Y:S02]  /*62f0*/  SHF.L.U32 R0, R72, 0x1f, RZ ;  /* 0x0000001f48007819 */ /* 0x000fe400000006ff */
[----:B------:R-:W-:Y:S02]  /*6300*/  LEA R5, R69, UR49, 0x4 ;  /* 0x0000003145057c11 */ /* 0x000fe4000f8e20ff */
[----:B------:R-:W1:Y:S02]  /*6310*/  SYNCS.PHASECHK.TRANS64.TRYWAIT P0, [R3+URZ+0x80], R0 ;  /* 0x00008000030075a7 */ /* 0x000e6400080011ff */
[----:B-12-4-:R-:W-:Y:S05]  /*6320*/  @!P0 BRA `(.L_x_102) ;  /* 0x0000002800fc8947 */ /* 0x016fea0003800000 */
.L_x_177:
[----:B------:R-:W2:Y:S01]  /*6330*/  LDS.128 R4, [R5+0x110] ;  /* 0x0001100005047984 */ /* 0x000ea20000000c00 */
[----:B------:R-:W-:Y:S01]  /*6340*/  UISETP.GE.AND UP0, UPT, UR39, 0x1, UPT ;  /* 0x000000012700788c */ /* 0x000fe2000bf06270 */
[----:B------:R-:W-:Y:S01]  /*6350*/  @!PT LDS RZ, [RZ] ;  /* 0x00000000fffff984 */ /* 0x000fe20000000800 */
[----:B------:R-:W-:Y:S01]  /*6360*/  @!PT LDS RZ, [RZ] ;  /* 0x00000000fffff984 */ /* 0x000fe20000000800 */
[----:B------:R-:W-:Y:S01]  /*6370*/  @!PT LDS RZ, [RZ] ;  /* 0x00000000fffff984 */ /* 0x000fe20000000800 */
[----:B------:R-:W-:Y:S01]  /*6380*/  @!PT LDS RZ, [RZ] ;  /* 0x00000000fffff984 */ /* 0x000fe20000000800 */
[----:B------:R3:W-:Y:S06]  /*6390*/  MEMBAR.ALL.CTA ;  /* 0x0000000000007992 */ /* 0x0007ec0000008000 */
[----:B---3--:R-:W3:Y:S01]  /*63a0*/  FENCE.VIEW.ASYNC.S ;  /* 0x00000000000073c6 */ /* 0x008ee20000000000 */
[----:B--2---:R-:W-:Y:S11]  /*63b0*/  LOP3.LUT P0, RZ, R6, 0x1, RZ, 0xc0, !PT ;  /* 0x0000000106ff7812 */ /* 0x004ff6000780c0ff */
[----:B------:R-:W-:Y:S02]  /*63c0*/  @!UPT UIADD3 URZ, UPT, UPT, URZ, URZ, URZ ;  /* 0x000000fffffff290 */ /* 0x000fe4000fffe0ff */
[----:B---3--:R-:W-:Y:S01]  /*63d0*/  VOTEU.ANY UP1, P0 ;  /* 0x0000000000ff7886 */ /* 0x008fe20000020100 */
[----:B------:R-:W-:Y:S01]  /*63e0*/  PLOP3.LUT P0, PT, PT, PT, UP1, 0x80, 0x8 ;  /* 0x000000000008781c */ /* 0x000fe20003f0f018 */
[----:B------:R-:W-:Y:S06]  /*63f0*/  UP2UR UR4, UPR, URZ, 0x2 ;  /* 0x00000002ff047883 */ /* 0x000fec0008000000 */
[----:B------:R-:W-:Y:S06]  /*6400*/  IMAD.U32 R80, RZ, RZ, UR4 ;  /* 0x00000004ff507e24 */ /* 0x000fec000f8e00ff */
[----:B-1----:R-:W-:Y:S02]  /*6410*/  @P0 SHF.R.U32.HI R0, RZ, 0x10, R5 ;  /* 0x00000010ff000819 */ /* 0x002fe40000011605 */
        /* <DEDUP_REMOVED lines=12> */
[----:B------:R-:W2:Y:S01]  /*64e0*/  LDCU UR12, c[0x0][0xb20] ;  /* 0x00016400ff0c77ac */ /* 0x000ea20008000800 */
[----:B------:R-:W-:Y:S02]  /*64f0*/  UIMAD.WIDE.U32 UR4, UR53, UR59, URZ ;  /* 0x0000003b350472a5 */ /* 0x000fe4000f8e00ff */
[----:B------:R-:W-:Y:S02]  /*6500*/  UIMAD.WIDE.U32 UR6, UR62, UR56, URZ ;  /* 0x000000383e0672a5 */ /* 0x000fe4000f8e00ff */
[----:B------:R-:W-:Y:S02]  /*6510*/  UISETP.NE.AND UP0, UPT, UR58, 0x1, UPT ;  /* 0x000000013a00788c */ /* 0x000fe4000bf05270 */
[----:B------:R-:W-:Y:S02]  /*6520*/  UIMAD.WIDE.U32 UR8, UR36, UR59, URZ ;  /* 0x0000003b240872a5 */ /* 0x000fe4000f8e00ff */
[----:B------:R-:W-:Y:S02]  /*6530*/  UIMAD.WIDE.U32 UR10, UR37, UR56, URZ ;  /* 0x00000038250a72a5 */ /* 0x000fe4000f8e00ff */
[----:B------:R-:W-:Y:S02]  /*6540*/  UISETP.NE.AND UP1, UPT, UR42, 0x1, UPT ;  /* 0x000000012a00788c */ /* 0x000fe4000bf25270 */
[----:B------:R-:W-:Y:S01]  /*6550*/  UISETP.NE.AND UP2, UPT, UR39, 0x1, UPT ;  /* 0x000000012700788c */ /* 0x000fe2000bf45270 */
[----:B------:R-:W-:Y:S02]  /*6560*/  UMOV UR4, UR5 ;  /* 0x0000000500047c82 */ /* 0x000fe40008000000 */
[----:B--2---:R-:W-:Y:S03]  /*6570*/  USHF.R.U32.HI UR5, URZ, UR12, UR4 ;  /* 0x0000000cff057299 */ /* 0x004fe60008011604 */
[----:B------:R-:W-:Y:S02]  /*6580*/  UMOV UR4, UR7 ;  /* 0x0000000700047c82 */ /* 0x000fe40008000000 */
[----:B------:R-:W-:Y:S02]  /*6590*/  USHF.R.U32.HI UR7, URZ, UR57, UR4 ;  /* 0x00000039ff077299 */ /* 0x000fe40008011604 */
[----:B------:R-:W-:Y:S02]  /*65a0*/  USEL UR4, UR53, UR5, !UP0 ;  /* 0x0000000535047287 */ /* 0x000fe4000c000000 */
[----:B------:R-:W-:Y:S01]  /*65b0*/  USEL UR7, UR62, UR7, !UP1 ;  /* 0x000000073e077287 */ /* 0x000fe2000c800000 */
[----:B------:R-:W-:Y:S01]  /*65c0*/  UMOV UR5, UR9 ;  /* 0x0000000900057c82 */ /* 0x000fe20008000000 */
[----:B------:R-:W-:Y:S02]  /*65d0*/  UIMAD.WIDE.U32 UR8, UR4, UR40, URZ ;  /* 0x00000028040872a5 */ /* 0x000fe4000f8e00ff */
[----:B------:R-:W-:Y:S03]  /*65e0*/  USHF.R.U32.HI UR6, URZ, UR12, UR5 ;  /* 0x0000000cff067299 */ /* 0x000fe60008011605 */
[----:B------:R-:W-:Y:S01]  /*65f0*/  UMOV UR5, UR11 ;  /* 0x0000000b00057c82 */ /* 0x000fe20008000000 */
[----:B------:R-:W-:Y:S02]  /*6600*/  UIMAD.WIDE.U32 UR10, UR7, UR40, URZ ;  /* 0x00000028070a72a5 */ /* 0x000fe4000f8e00ff */
[----:B------:R-:W-:Y:S02]  /*6610*/  USHF.R.U32.HI UR12, URZ, UR57, UR5 ;  /* 0x00000039ff0c7299 */ /* 0x000fe40008011605 */
[----:B------:R-:W-:Y:S01]  /*6620*/  USEL UR6, UR36, UR6, !UP0 ;  /* 0x0000000624067287 */ /* 0x000fe2000c000000 */
[----:B------:R-:W-:Y:S02]  /*6630*/  UMOV UR5, UR9 ;  /* 0x0000000900057c82 */ /* 0x000fe40008000000 */
[----:B------:R-:W-:Y:S01]  /*6640*/  UMOV UR10, UR11 ;  /* 0x0000000b000a7c82 */ /* 0x000fe20008000000 */
[----:B------:R-:W-:Y:S02]  /*6650*/  @UP2 USHF.R.U32.HI UR4, URZ, UR41, UR5 ;  /* 0x00000029ff042299 */ /* 0x000fe40008011605 */
[----:B------:R-:W-:Y:S02]  /*6660*/  @UP2 USHF.R.U32.HI UR7, URZ, UR41, UR10 ;  /* 0x00000029ff072299 */ /* 0x000fe4000801160a */
[----:B------:R-:W-:Y:S02]  /*6670*/  UIMAD UR4, UR39, UR4, URZ ;  /* 0x00000004270472a4 */ /* 0x000fe4000f8e02ff */
[----:B------:R-:W-:Y:S02]  /*6680*/  UIMAD.WIDE.U32 UR10, UR6, UR40, URZ ;  /* 0x00000028060a72a5 */ /* 0x000fe4000f8e00ff */
[----:B------:R-:W-:Y:S02]  /*6690*/  USEL UR5, UR37, UR12, !UP1 ;  /* 0x0000000c25057287 */ /* 0x000fe4000c800000 */
[----:B------:R-:W-:Y:S02]  /*66a0*/  UIMAD UR8, UR39, UR7, URZ ;  /* 0x00000007270872a4 */ /* 0x000fe4000f8e02ff */
[----:B------:R-:W-:Y:S03]  /*66b0*/  UISETP.GE.AND UP0, UPT, UR6, UR4, UPT ;  /* 0x000000040600728c */ /* 0x000fe6000bf06270 */
[----:B------:R-:W-:Y:S01]  /*66c0*/  UMOV UR4, UR11 ;  /* 0x0000000b00047c82 */ /* 0x000fe20008000000 */
[----:B------:R-:W-:Y:S02]  /*66d0*/  UISETP.GE.OR UP0, UPT, UR5, UR8, UP0 ;  /* 0x000000080500728c */ /* 0x000fe40008706670 */
[----:B------:R-:W-:Y:S02]  /*66e0*/  USHF.R.U32.HI UR4, URZ, UR41, UR4 ;  /* 0x00000029ff047299 */ /* 0x000fe40008011604 */
[----:B------:R-:W-:Y:S02]  /*66f0*/  UIMAD.WIDE.U32 UR8, UR5, UR40, URZ ;  /* 0x00000028050872a5 */ /* 0x000fe4000f8e00ff */
[----:B------:R-:W-:Y:S02]  /*6700*/  USEL UR11, UR6, UR4, !UP2 ;  /* 0x00000004060b7287 */ /* 0x000fe4000d000000 */
[----:B------:R-:W-:Y:S02]  /*6710*/  UIADD3 UR8, UPT, UPT, -UR5, URZ, URZ ;  /* 0x000000ff05087290 */ /* 0x000fe4000fffe1ff */
[----:B------:R-:W-:Y:S01]  /*6720*/  UIADD3 UR10, UPT, UPT, -UR11, URZ, URZ ;  /* 0x000000ff0b0a7290 */ /* 0x000fe2000fffe1ff */
[----:B------:R-:W-:Y:S01]  /*6730*/  @!UP0 UMOV UR4, UR9 ;  /* 0x0000000900048c82 */ /* 0x000fe20008000000 */
[----:B------:R-:W-:Y:S02]  /*6740*/  UIADD3 UR9, UPT, UPT, -UR6, URZ, URZ ;  /* 0x000000ff06097290 */ /* 0x000fe4000fffe1ff */
[----:B------:R-:W-:Y:S02]  /*6750*/  @!UP0 USHF.R.U32.HI UR4, URZ, UR41, UR4 ;  /* 0x00000029ff048299 */ /* 0x000fe40008011604 */
[----:B------:R-:W-:Y:S02]  /*6760*/  UIMAD UR10, UR39, UR10, UR6 ;  /* 0x0000000a270a72a4 */ /* 0x000fe4000f8e0206 */
[----:B------:R-:W-:Y:S04]  /*6770*/  @!UP0 USEL UR4, UR5, UR4, !UP2 ;  /* 0x0000000405048287 */ /* 0x000fe8000d000000 */
[----:B------:R-:W-:Y:S02]  /*6780*/  @!UP0 UIMAD UR10, UR7, UR10, UR4 ;  /* 0x0000000a070a82a4 */ /* 0x000fe4000f8e0204 */
[----:B------:R-:W-:Y:S02]  /*6790*/  @!UP0 UIADD3 UR11, UPT, UPT, UR11, -UR4, URZ ;  /* 0x800000040b0b8290 */ /* 0x000fe4000fffe0ff */
[----:B------:R-:W-:Y:S02]  /*67a0*/  UIMAD UR7, UR42, UR8, UR37 ;  /* 0x000000082a0772a4 */ /* 0x000fe4000f8e0225 */
[----:B------:R-:W-:Y:S02]  /*67b0*/  @!UP0 UIMAD UR6, UR11, UR39, UR5 ;  /* 0x000000270b0682a4 */ /* 0x000fe4000f8e0205 */
[----:B------:R-:W-:Y:S01]  /*67c0*/  UIMAD UR4, UR58, UR9, UR36 ;  /* 0x000000093a0472a4 */ /* 0x000fe2000f8e0224 */
[----:B------:R-:W-:Y:S02]  /*67d0*/  @!UP0 UMOV UR5, UR10 ;  /* 0x0000000a00058c82 */ /* 0x000fe40008000000 */
[----:B------:R-:W-:Y:S02]  /*67e0*/  UIMAD UR37, UR5, UR42, UR7 ;  /* 0x0000002a052572a4 */ /* 0x000fe4000f8e0207 */
[----:B------:R-:W-:Y:S11]  /*67f0*/  UIMAD UR36, UR6, UR58, UR4 ;  /* 0x0000003a062472a4 */ /* 0x000ff6000f8e0204 */
[----:B------:R-:W-:Y:S01]  /*6800*/  @!UPT UIADD3 URZ, UPT, UPT, URZ, URZ, URZ ;  /* 0x000000fffffff290 */ /* 0x000fe2000fffe0ff */
.L_x_103:
[----:B------:R-:W-:Y:S01]  /*6810*/  UISETP.NE.AND UP0, UPT, UR38, 0x1, UPT ;  /* 0x000000012600788c */ /* 0x000fe2000bf05270 */
[----:B------:R-:W-:Y:S01]  /*6820*/  R2UR UR11, R79 ;  /* 0x000000004f0b72ca */ /* 0x000fe200000e0000 */
[----:B------:R-:W-:Y:S01]  /*6830*/  USHF.L.U32 UR46, UR20, 0x6, URZ ;  /* 0x00000006142e7899 */ /* 0x000fe200080006ff */
[----:B------:R-:W-:Y:S01]  /*6840*/  IADD3 R69, PT, PT, R69, 0x1, RZ ;  /* 0x0000000145457810 */ /* 0x000fe20007ffe0ff */
[----:B------:R-:W-:Y:S07]  /*6850*/  USHF.L.U32 UR45, UR21, 0x6, URZ ;  /* 0x00000006152d7899 */ /* 0x000fee00080006ff */
[----:B------:R-:W2:Y:S01]  /*6860*/  @!UP0 LDCU.128 UR12, c[0x0][0xb10] ;  /* 0x00016200ff0c87ac */ /* 0x000ea20008000c00 */
[----:B------:R-:W3:Y:S01]  /*6870*/  @!UP0 LDCU UR5, c[0x0][0xb0c] ;  /* 0x00016180ff0587ac */ /* 0x000ee20008000800 */
[----:B------:R-:W4:Y:S01]  /*6880*/  @!UP0 LDCU UR10, c[0x0][0xb20] ;  /* 0x00016400ff0a87ac */ /* 0x000f220008000800 */
[----:B--2---:R-:W-:Y:S02]  /*6890*/  UIMAD.WIDE.U32 UR8, UR37, UR12, URZ ;  /* 0x0000000c250872a5 */ /* 0x004fe4000f8e00ff */
[----:B------:R-:W-:Y:S02]  /*68a0*/  UIMAD.WIDE.U32 UR6, UR36, UR15, URZ ;  /* 0x0000000f240672a5 */ /* 0x000fe4000f8e00ff */
[----:B------:R-:W-:Y:S03]  /*68b0*/  @!UP0 UISETP.NE.AND UP1, UPT, UR14, 0x1, UPT ;  /* 0x000000010e00888c */ /* 0x000fe6000bf25270 */
[----:B------:R-:W-:Y:S01]  /*68c0*/  @!UP0 UMOV UR4, UR9 ;  /* 0x0000000900048c82 */ /* 0x000fe20008000000 */
[----:B---3--:R-:W-:Y:S02]  /*68d0*/  @!UP0 UISETP.NE.AND UP2, UPT, UR5, 0x1, UPT ;  /* 0x000000010500888c */ /* 0x008fe4000bf45270 */
[----:B------:R-:W-:Y:S01]  /*68e0*/  @!UP0 USHF.R.U32.HI UR4, URZ, UR13, UR4 ;  /* 0x0000000dff048299 */ /* 0x000fe20008011604 */
[----:B------:R-:W-:Y:S02]  /*68f0*/  @!UP0 UMOV UR6, UR7 ;  /* 0x0000000700068c82 */ /* 0x000fe40008000000 */
[----:B----4-:R-:W-:Y:S02]  /*6900*/  @!UP0 USHF.R.U32.HI UR6, URZ, UR10, UR6 ;  /* 0x0000000aff068299 */ /* 0x010fe40008011606 */
[----:B------:R-:W-:Y:S02]  /*6910*/  @!UP0 USEL UR7, UR37, UR4, !UP2 ;  /* 0x0000000425078287 */ /* 0x000fe4000d000000 */
[----:B------:R-:W-:Y:S04]  /*6920*/  @!UP0 USEL UR6, UR36, UR6, !UP1 ;  /* 0x0000000624068287 */ /* 0x000fe8000c800000 */
[----:B------:R-:W-:Y:S02]  /*6930*/  @!UP0 UIADD3 UR4, UPT, UPT, -UR7, UR6, URZ ;  /* 0x0000000607048290 */ /* 0x000fe4000fffe1ff */
[----:B------:R-:W-:Y:S02]  /*6940*/  @!UP0 UIADD3 UR6, UPT, UPT, UR7, -UR6, URZ ;  /* 0x8000000607068290 */ /* 0x000fe4000fffe0ff */
[----:B------:R-:W-:Y:S02]  /*6950*/  @!UP0 UIMAD UR37, UR4, UR5, UR37 ;  /* 0x00000005042582a4 */ /* 0x000fe4000f8e0225 */
[----:B------:R-:W-:Y:S02]  /*6960*/  @!UP0 UIMAD UR36, UR6, UR14, UR36 ;  /* 0x0000000e062482a4 */ /* 0x000fe4000f8e0224 */
[----:B------:R-:W-:Y:S09]  /*6970*/  ULOP3.LUT UP0, URZ, UR11, 0x1b0, URZ, 0xc0, !UPT ;  /* 0x000001b00bff7892 */ /* 0x000ff2000f80c0ff */
[----:B------:R-:W-:Y:S05]  /*6980*/  BRA.U !UP0, `(.L_x_104) ;  /* 0x00000001087c7547 */ /* 0x000fea000b800000 */
[----:B------:R-:W2:Y:S01]  /*6990*/  LDCU.64 UR8, c[0x4][0x80] ;  /* 0x01001000ff0877ac */ /* 0x000ea20008000a00 */
[----:B------:R-:W-:Y:S01]  /*69a0*/  MOV R2, 0x0 ;  /* 0x0000000000027802 */ /* 0x000fe20000000f00 */
[----:B------:R-:W-:Y:S02]  /*69b0*/  HFMA2 R12, -RZ, RZ, 0, 5.9604644775390625e-08 ;  /* 0x00000001ff0c7431 */ /* 0x000fe400000001ff */
[----:B------:R-:W-:Y:S01]  /*69c0*/  IMAD.MOV.U32 R8, RZ, RZ, 0x70 ;  /* 0x00000070ff087424 */ /* 0x000fe200078e00ff */
[----:B------:R3:W4:Y:S01]  /*69d0*/  LDC.64 R14, c[0x4][R2] ;  /* 0x01000000020e7b82 */ /* 0x0007220000000a00 */
[----:B------:R-:W1:Y:S01]  /*69e0*/  LDCU.64 UR6, c[0x4][0x88] ;  /* 0x01001100ff0677ac */ /* 0x000e620008000a00 */
[----:B------:R-:W-:Y:S01]  /*69f0*/  IMAD.MOV.U32 R13, RZ, RZ, RZ ;  /* 0x000000ffff0d7224 */ /* 0x000fe200078e00ff */
[----:B------:R-:W1:Y:S01]  /*6a00*/  LDCU.64 UR4, c[0x4][0x8] ;  /* 0x01000100ff0477ac */ /* 0x000e620008000a00 */
[----:B--2---:R-:W-:Y:S01]  /*6a10*/  MOV R5, UR9 ;  /* 0x0000000900057c02 */ /* 0x004fe20008000f00 */
[----:B------:R-:W-:Y:S01]  /*6a20*/  IMAD.U32 R4, RZ, RZ, UR8 ;  /* 0x00000008ff047e24 */ /* 0x000fe2000f8e00ff */
[----:B-1----:R-:W-:Y:S01]  /*6a30*/  MOV R7, UR7 ;  /* 0x0000000700077c02 */ /* 0x002fe20008000f00 */
[----:B------:R-:W-:Y:S01]  /*6a40*/  IMAD.U32 R6, RZ, RZ, UR6 ;  /* 0x00000006ff067e24 */ /* 0x000fe2000f8e00ff */
[----:B------:R-:W-:Y:S01]  /*6a50*/  MOV R11, UR5 ;  /* 0x00000005000b7c02 */ /* 0x000fe20008000f00 */
[----:B------:R-:W-:Y:S02]  /*6a60*/  IMAD.U32 R10, RZ, RZ, UR4 ;  /* 0x00000004ff0a7e24 */ /* 0x000fe4000f8e00ff */
[----:B------:R-:W-:Y:S07]  /*6a70*/  LEPC R20, `(.L_x_105) ;  /* 0x000000001014794e */ /* 0x000fee0000000000 */
[----:B---345:R-:W-:Y:S05]  /*6a80*/  CALL.ABS.NOINC R14 ;  /* 0x000000000e007343 */ /* 0x038fea0003c00000 */
.L_x_105:
[----:B------:R-:W1:Y:S01]  /*6a90*/  LDCU.64 UR8, c[0x4][0x80] ;  /* 0x01001000ff0877ac */ /* 0x000e620008000a00 */
[----:B------:R-:W2:Y:S01]  /*6aa0*/  LDC.64 R2, c[0x4][R2] ;  /* 0x0100000002027b82 */ /* 0x000ea20000000a00 */
[----:B------:R-:W-:Y:S02]  /*6ab0*/  HFMA2 R12, -RZ, RZ, 0, 5.9604644775390625e-08 ;  /* 0x00000001ff0c7431 */ /* 0x000fe400000001ff */
[----:B------:R-:W-:Y:S02]  /*6ac0*/  IMAD.MOV.U32 R8, RZ, RZ, 0x70 ;  /* 0x00000070ff087424 */ /* 0x000fe400078e00ff */
[----:B------:R-:W-:Y:S01]  /*6ad0*/  IMAD.MOV.U32 R13, RZ, RZ, RZ ;  /* 0x000000ffff0d7224 */ /* 0x000fe200078e00ff */
[----:B------:R-:W3:Y:S01]  /*6ae0*/  LDCU.64 UR6, c[0x4][0x88] ;  /* 0x01001100ff0677ac */ /* 0x000ee20008000a00 */
[----:B------:R-:W4:Y:S01]  /*6af0*/  LDCU.64 UR4, c[0x4][0x8] ;  /* 0x01000100ff0477ac */ /* 0x000f220008000a00 */
[----:B-1----:R-:W-:Y:S02]  /*6b00*/  MOV R4, UR8 ;  /* 0x0000000800047c02 */ /* 0x002fe40008000f00 */
[----:B------:R-:W-:Y:S02]  /*6b10*/  MOV R5, UR9 ;  /* 0x0000000900057c02 */ /* 0x000fe40008000f00 */
[----:B---3--:R-:W-:Y:S01]  /*6b20*/  MOV R7, UR7 ;  /* 0x0000000700077c02 */ /* 0x008fe20008000f00 */
[----:B------:R-:W-:Y:S01]  /*6b30*/  IMAD.U32 R6, RZ, RZ, UR6 ;  /* 0x00000006ff067e24 */ /* 0x000fe2000f8e00ff */
[----:B----4-:R-:W-:Y:S01]  /*6b40*/  MOV R11, UR5 ;  /* 0x00000005000b7c02 */ /* 0x010fe20008000f00 */
[----:B------:R-:W-:Y:S02]  /*6b50*/  IMAD.U32 R10, RZ, RZ, UR4 ;  /* 0x00000004ff0a7e24 */ /* 0x000fe4000f8e00ff */
[----:B------:R-:W-:Y:S07]  /*6b60*/  LEPC R20, `(.L_x_104) ;  /* 0x000000001014794e */ /* 0x000fee0000000000 */
[----:B--2---:R-:W-:Y:S05]  /*6b70*/  CALL.ABS.NOINC R2 ;  /* 0x0000000002007343 */ /* 0x004fea0003c00000 */
.L_x_104:
[----:B------:R-:W-:Y:S02]  /*6b80*/  R2UR UR6, R67 ;  /* 0x00000000430672ca */ /* 0x000fe400000e0000 */
[----:B------:R-:W-:Y:S02]  /*6b90*/  R2UR UR5, R78 ;  /* 0x000000004e0572ca */ /* 0x000fe400000e0000 */
[----:B------:R-:W-:Y:S02]  /*6ba0*/  R2UR UR4, R77 ;  /* 0x000000004d0472ca */ /* 0x000fe400000e0000 */
[----:B------:R-:W-:Y:S02]  /*6bb0*/  ISETP.NE.U32.AND P4, PT, R62, RZ, PT ;  /* 0x000000ff3e00720c */ /* 0x000fe40003f85070 */
[----:B------:R-:W-:Y:S02]  /*6bc0*/  ISETP.NE.U32.AND P2, PT, RZ, UR54, PT ;  /* 0x00000036ff007c0c */ /* 0x000fe4000bf45070 */
[----:B------:R-:W-:Y:S02]  /*6bd0*/  ISETP.NE.AND.EX P4, PT, R63, RZ, PT, P4 ;  /* 0x000000ff3f00720c */ /* 0x000fe40003f85340 */
[----:B------:R-:W-:Y:S01]  /*6be0*/  ISETP.NE.AND.EX P2, PT, RZ, UR55, PT, P2 ;  /* 0x00000037ff007c0c */ /* 0x000fe2000bf45320 */
[----:B------:R-:W-:Y:S02]  /*6bf0*/  UISETP.NE.AND UP2, UPT, UR6, URZ, UPT ;  /* 0x000000ff0600728c */ /* 0x000fe4000bf45270 */
[----:B------:R-:W-:Y:S04]  /*6c00*/  UISETP.NE.U32.AND UP0, UPT, UR5, URZ, UPT ;  /* 0x000000ff0500728c */ /* 0x000fe8000bf05070 */
[----:B------:R-:W-:Y:S01]  /*6c10*/  UISETP.NE.AND.EX UP1, UPT, UR4, URZ, UPT, UP0 ;  /* 0x000000ff0400728c */ /* 0x000fe2000bf25300 */
[----:B------:R-:W-:Y:S01]  /*6c20*/  PLOP3.LUT P1, PT, PT, PT, UP2, 0x80, 0x8 ;  /* 0x000000000008781c */ /* 0x000fe20003f2f028 */
[----:B------:R-:W-:Y:S03]  /*6c30*/  UPLOP3.LUT UP0, UPT, UPT, UPT, UPT, 0x40, 0x4 ;  /* 0x000000000004789c */ /* 0x000fe60003f0e870 */
[----:B------:R-:W-:Y:S06]  /*6c40*/  @UP2 UPLOP3.LUT UP0, UPT, UPT, UPT, UP1, 0x80, 0x8 ;  /* 0x000000000008289c */ /* 0x000fec0003f0f010 */
[----:B------:R-:W-:Y:S01]  /*6c50*/  PLOP3.LUT P0, PT, PT, PT, UP0, 0x80, 0x8 ;  /* 0x000000000008781c */ /* 0x000fe20003f0f008 */
[----:B------:R-:W-:Y:S01]  /*6c60*/  @!UPT UIADD3 URZ, UPT, UPT, URZ, URZ, URZ ;  /* 0x000000fffffff290 */ /* 0x000fe2000fffe0ff */
[----:B------:R-:W-:Y:S11]  /*6c70*/  BRA.U !UP1, `(.L_x_106) ;  /* 0x0000000109407547 */ /* 0x000ff6000b800000 */
[----:B------:R-:W-:Y:S01]  /*6c80*/  UISETP.NE.U32.AND UP0, UPT, UR54, URZ, UPT ;  /* 0x000000ff3600728c */ /* 0x000fe2000bf05070 */
[----:B------:R-:W-:Y:S01]  /*6c90*/  R2UR UR6, R78 ;  /* 0x000000004e0672ca */ /* 0x000fe200000e0000 */
[----:B------:R-:W2:Y:S01]  /*6ca0*/  LDCU.64 UR8, c[0x0][0x358] ;  /* 0x00006b00ff0877ac */ /* 0x000ea20008000a00 */
[----:B------:R-:W-:Y:S02]  /*6cb0*/  HFMA2 R27, -RZ, RZ, 0, 5.9604644775390625e-08 ;  /* 0x00000001ff1b7431 */ /* 0x000fe400000001ff */
[----:B-1----:R-:W-:Y:S01]  /*6cc0*/  IMAD.MOV.U32 R0, RZ, RZ, 0x1 ;  /* 0x00000001ff007424 */ /* 0x002fe200078e00ff */
[----:B------:R-:W-:Y:S06]  /*6cd0*/  UISETP.NE.AND.EX UP0, UPT, UR55, URZ, UPT, UP0 ;  /* 0x000000ff3700728c */ /* 0x000fec000bf05300 */
[----:B------:R-:W-:Y:S05]  /*6ce0*/  PLOP3.LUT P3, PT, PT, PT, UP0, 0x80, 0x8 ;  /* 0x000000000008781c */ /* 0x000fea0003f6f008 */
[----:B------:R-:W1:Y:S01]  /*6cf0*/  @UP0 LDCU.64 UR4, c[0x0][0x888] ;  /* 0x00011100ff0407ac */ /* 0x000e620008000a00 */
[----:B------:R-:W-:Y:S07]  /*6d00*/  @UP0 UIMAD UR6, UR60, UR6, URZ ;  /* 0x000000063c0602a4 */ /* 0x000fee000f8e02ff */
[----:B------:R-:W-:Y:S01]  /*6d10*/  @!P3 PRMT R27, R0, 0x7610, R27 ;  /* 0x00007610001bb816 */ /* 0x000fe2000000001b */
[----:B-1----:R-:W-:Y:S06]  /*6d20*/  @UP0 UIMAD.WIDE UR4, UR6, 0x4, UR4 ;  /* 0x00000004060408a5 */ /* 0x002fec000f8e0204 */
[----:B------:R-:W-:Y:S02]  /*6d30*/  IMAD.U32 R2, RZ, RZ, UR4 ;  /* 0x00000004ff027e24 */ /* 0x000fe4000f8e00ff */
[----:B------:R-:W-:Y:S03]  /*6d40*/  IMAD.U32 R3, RZ, RZ, UR5 ;  /* 0x00000005ff037e24 */ /* 0x000fe6000f8e00ff */
[----:B------:R-:W1:Y:S02]  /*6d50*/  @!UP0 LDCU UR4, c[0x0][0x880] ;  /* 0x00011000ff0487ac */ /* 0x000e640008000800 */
[----:B--2--5:R2:W5:Y:S02]  /*6d60*/  @P3 LDG.E R26, desc[UR8][R2.64] ;  /* 0x00000008021a3981 */ /* 0x024564000c1e1900 */
[----:B-12---:R-:W-:Y:S02]  /*6d70*/  @!P3 MOV R26, UR4 ;  /* 0x00000004001abc02 */ /* 0x006fe40008000f00 */
.L_x_106:
[----:B------:R-:W-:Y:S05]  /*6d80*/  @!P4 BRA `(.L_x_107) ;  /* 0x000000000024c947 */ /* 0x000fea0003800000 */
[----:B------:R-:W-:Y:S01]  /*6d90*/  ISETP.NE.U32.AND P3, PT, R60, RZ, PT ;  /* 0x000000ff3c00720c */ /* 0x000fe20003f65070 */
[----:B------:R-:W2:Y:S03]  /*6da0*/  LDCU.64 UR4, c[0x0][0x358] ;  /* 0x00006b00ff0477ac */ /* 0x000ea60008000a00 */
[----:B------:R-:W-:Y:S11]  /*6db0*/  ISETP.NE.AND.EX P3, PT, R61, RZ, PT, P3 ;  /* 0x000000ff3d00720c */ /* 0x000ff60003f65330 */
[----:B------:R-:W-:Y:S02]  /*6dc0*/  @!UPT UIADD3 URZ, UPT, UPT, URZ, URZ, URZ ;  /* 0x000000fffffff290 */ /* 0x000fe4000fffe0ff */
[----:B------:R-:W3:Y:S01]  /*6dd0*/  @P3 LDC.64 R2, c[0x0][0x8a8] ;  /* 0x00022a00ff023b82 */ /* 0x000ee20000000a00 */
[----:B-1----:R-:W-:Y:S04]  /*6de0*/  @P3 IMAD R0, R62, UR60, RZ ;  /* 0x0000003c3e003c24 */ /* 0x002fe8000f8e02ff */
[----:B---3--:R-:W-:Y:S05]  /*6df0*/  @P3 IMAD.WIDE R2, R0, 0x4, R2 ;  /* 0x0000000400023825 */ /* 0x008fea00078e0202 */
[----:B--2--5:R2:W5:Y:S02]  /*6e00*/  @P3 LDG.E R24, desc[UR4][R2.64] ;  /* 0x0000000402183981 */ /* 0x024564000c1e1900 */
[----:B--2---:R-:W3:Y:S02]  /*6e10*/  @!P3 LDC R24, c[0x0][0x8a0] ;  /* 0x00022800ff18bb82 */ /* 0x004ee40000000800 */
.L_x_107:
[----:B-----5:R-:W-:Y:S01]  /*6e20*/  FSETP.NEU.AND P3, PT, R26, RZ, PT ;  /* 0x000000ff1a00720b */ /* 0x020fe20003f6d000 */
[----:B------:R-:W-:Y:S01]  /*6e30*/  ULOP3.LUT UR4, UR52, 0x1, URZ, 0x3c, !UPT ;  /* 0x0000000134047892 */ /* 0x000fe2000f8e3cff */
[----:B------:R-:W-:Y:S01]  /*6e40*/  SEL R5, RZ, 0xffffffff, P2 ;  /* 0xffffffffff057807 */ /* 0x000fe20001000000 */
[----:B------:R-:W-:Y:S01]  /*6e50*/  IMAD.U32 R90, RZ, RZ, UR48 ;  /* 0x00000030ff5a7e24 */ /* 0x000fe2000f8e00ff */
[----:B------:R-:W-:Y:S01]  /*6e60*/  @P1 LOP3.LUT P2, RZ, R27, 0xff, RZ, 0xc0, !PT ;  /* 0x000000ff1bff1812 */ /* 0x000fe2000784c0ff */
[----:B------:R-:W-:Y:S01]  /*6e70*/  IMAD.SHL.U32 R84, R71, 0x10, RZ ;  /* 0x0000001047547824 */ /* 0x000fe200078e00ff */
[----:B------:R-:W-:Y:S01]  /*6e80*/  @P1 SEL R2, RZ, 0xffffffff, P3 ;  /* 0xffffffffff021807 */ /* 0x000fe20001800000 */
[----:B------:R-:W-:Y:S01]  /*6e90*/  IMAD.U32 R91, RZ, RZ, UR4 ;  /* 0x00000004ff5b7e24 */ /* 0x000fe2000f8e00ff */
[----:B------:R-:W-:Y:S01]  /*6ea0*/  LEA R82, R22, UR49, 0x3 ;  /* 0x0000003116527c11 */ /* 0x000fe2000f8e18ff */
[----:B------:R-:W-:Y:S01]  /*6eb0*/  IMAD.SHL.U32 R90, R90, 0x2000, RZ ;  /* 0x000020005a5a7824 */ /* 0x000fe200078e00ff */
[----:B------:R-:W-:Y:S01]  /*6ec0*/  @P0 SEL R2, R5, R2, !P2 ;  /* 0x0000000205020207 */ /* 0x000fe20005000000 */
[----:B------:R-:W-:Y:S01]  /*6ed0*/  IMAD.SHL.U32 R83, R70, 0x10, RZ ;  /* 0x0000001046537824 */ /* 0x000fe200078e00ff */
[----:B------:R-:W-:Y:S01]  /*6ee0*/  SHF.L.U32 R3, R73, 0x1f, RZ ;  /* 0x0000001f49037819 */ /* 0x000fe200000006ff */
[----:B------:R-:W-:Y:S01]  /*6ef0*/  IMAD.IADD R88, R75, 0x1, R90 ;  /* 0x000000014b587824 */ /* 0x000fe200078e025a */
[----:B------:R-:W-:Y:S01]  /*6f00*/  @P1 LOP3.LUT R2, R2, 0x1, RZ, 0xc0, !PT ;  /* 0x0000000102021812 */ /* 0x000fe200078ec0ff */
[----:B------:R-:W-:Y:S01]  /*6f10*/  BSSY B1, `(.L_x_108) ;  /* 0x0000039000017945 */ /* 0x000fe20003800000 */
[----:B------:R-:W-:Y:S01]  /*6f20*/  PLOP3.LUT P2, PT, PT, PT, UP1, 0x80, 0x8 ;  /* 0x000000000008781c */ /* 0x000fe20003f4f018 */
[----:B------:R-:W-:Y:S01]  /*6f30*/  IMAD.IADD R87, R88, 0x1, R84 ;  /* 0x0000000158577824 */ /* 0x000fe200078e0254 */
[----:B------:R-:W-:Y:S01]  /*6f40*/  ISETP.NE.U32.OR P5, PT, R2, 0x1, !P1 ;  /* 0x000000010200780c */ /* 0x000fe20004fa5470 */
[----:B------:R-:W-:Y:S01]  /*6f50*/  IMAD.U32 R2, RZ, RZ, UR48 ;  /* 0x00000030ff027e24 */ /* 0x000fe2000f8e00ff */
[----:B------:R-:W-:Y:S01]  /*6f60*/  LOP3.LUT P4, R68, R27, 0xff, RZ, 0xc0, !PT ;  /* 0x000000ff1b447812 */ /* 0x000fe2000788c0ff */
[----:B------:R-:W-:Y:S01]  /*6f70*/  IMAD.MOV.U32 R89, RZ, RZ, 0x1 ;  /* 0x00000001ff597424 */ /* 0x000fe200078e00ff */
[----:B------:R-:W-:Y:S01]  /*6f80*/  P2R R81, PR, RZ, 0x20 ;  /* 0x00000020ff517803 */ /* 0x000fe20000000000 */
[----:B------:R-:W-:Y:S01]  /*6f90*/  IMAD R25, R22, 0x20, R23 ;  /* 0x0000002016197824 */ /* 0x000fe200078e0217 */
[----:B-1----:R-:W-:Y:S01]  /*6fa0*/  LEA R0, R2, UR49, 0x3 ;  /* 0x0000003102007c11 */ /* 0x002fe2000f8e18ff */
[----:B------:R-:W-:Y:S01]  /*6fb0*/  IMAD.U32 R92, RZ, RZ, UR48 ;  /* 0x00000030ff5c7e24 */ /* 0x000fe2000f8e00ff */
[----:B------:R-:W-:Y:S02]  /*6fc0*/  SEL R2, RZ, 0xffffffff, P3 ;  /* 0xffffffffff027807 */ /* 0x000fe40001800000 */
[----:B------:R-:W-:Y:S02]  /*6fd0*/  CS2R R58, SRZ ;  /* 0x00000000003a7805 */ /* 0x000fe4000001ff00 */
[----:B------:R-:W-:Y:S02]  /*6fe0*/  CS2R R56, SRZ ;  /* 0x0000000000387805 */ /* 0x000fe4000001ff00 */
[----:B------:R-:W-:Y:S02]  /*6ff0*/  CS2R R54, SRZ ;  /* 0x0000000000367805 */ /* 0x000fe4000001ff00 */
[----:B------:R-:W-:Y:S02]  /*7000*/  @P2 SEL R2, R5, R2, !P4 ;  /* 0x0000000205022207 */ /* 0x000fe40006000000 */
[----:B------:R-:W-:Y:S02]  /*7010*/  CS2R R52, SRZ ;  /* 0x0000000000347805 */ /* 0x000fe4000001ff00 */
[----:B------:R-:W-:Y:S02]  /*7020*/  @P5 SHF.L.U32 R7, R91, 0x1f, RZ ;  /* 0x0000001f5b075819 */ /* 0x000fe400000006ff */
[----:B------:R-:W-:Y:S02]  /*7030*/  CS2R R50, SRZ ;  /* 0x0000000000327805 */ /* 0x000fe4000001ff00 */
[----:B------:R-:W-:Y:S02]  /*7040*/  LOP3.LUT R2, R2, 0x1, RZ, 0xc0, !PT ;  /* 0x0000000102027812 */ /* 0x000fe400078ec0ff */
[----:B------:R-:W-:Y:S01]  /*7050*/  CS2R R48, SRZ ;  /* 0x0000000000307805 */ /* 0x000fe2000001ff00 */
[----:B------:R-:W1:Y:S01]  /*7060*/  @P5 SYNCS.PHASECHK.TRANS64.TRYWAIT P1, [R0+URZ+0x40], R7 ;  /* 0x00004007000055a7 */ /* 0x000e6200080211ff */
[----:B------:R-:W-:Y:S02]  /*7070*/  CS2R R46, SRZ ;  /* 0x00000000002e7805 */ /* 0x000fe4000001ff00 */
[----:B------:R-:W-:Y:S02]  /*7080*/  ISETP.NE.U32.AND P2, PT, R2, 0x1, PT ;  /* 0x000000010200780c */ /* 0x000fe40003f45070 */
[----:B------:R-:W-:Y:S01]  /*7090*/  CS2R R44, SRZ ;  /* 0x00000000002c7805 */ /* 0x000fe2000001ff00 */
[----:B------:R-:W-:Y:S01]  /*70a0*/  IMAD.IADD R86, R88, 0x1, R83 ;  /* 0x0000000158567824 */ /* 0x000fe200078e0253 */
[----:B------:R-:W-:Y:S01]  /*70b0*/  P2R R93, PR, RZ, 0x4 ;  /* 0x00000004ff5d7803 */ /* 0x000fe20000000000 */
[----:B------:R-:W-:Y:S01]  /*70c0*/  IMAD.IADD R85, R74, 0x1, R87 ;  /* 0x000000014a557824 */ /* 0x000fe200078e0257 */
[----:B------:R2:W4:Y:S01]  /*70d0*/  SYNCS.PHASECHK.TRANS64.TRYWAIT P0, [R82+URZ+0xa0], R3 ;  /* 0x0000a003520075a7 */ /* 0x00052200080011ff */
[----:B-1----:R-:W-:Y:S01]  /*70e0*/  @P5 SEL R89, RZ, 0x1, !P1 ;  /* 0x00000001ff595807 */ /* 0x002fe20004800000 */
[----:B--2---:R-:W-:Y:S06]  /*70f0*/  @!P5 BRA `(.L_x_109) ;  /* 0x000000000068d947 */ /* 0x004fec0003800000 */
[----:B------:R-:W-:Y:S01]  /*7100*/  ISETP.NE.AND P1, PT, R89, RZ, PT ;  /* 0x000000ff5900720c */ /* 0x000fe20003f25270 */
[----:B------:R-:W-:Y:S01]  /*7110*/  BSSY B0, `(.L_x_110) ;  /* 0x000000d000007945 */ /* 0x000fe20003800000 */
[----:B------:R-:W-:Y:S02]  /*7120*/  CS2R R46, SRZ ;  /* 0x00000000002e7805 */ /* 0x000fe4000001ff00 */
[----:B------:R-:W-:Y:S02]  /*7130*/  CS2R R44, SRZ ;  /* 0x00000000002c7805 */ /* 0x000fe4000001ff00 */
[----:B------:R-:W-:Y:S02]  /*7140*/  CS2R R50, SRZ ;  /* 0x0000000000327805 */ /* 0x000fe4000001ff00 */
[----:B------:R-:W-:Y:S02]  /*7150*/  CS2R R48, SRZ ;  /* 0x0000000000307805 */ /* 0x000fe4000001ff00 */
[----:B------:R-:W-:Y:S02]  /*7160*/  CS2R R54, SRZ ;  /* 0x0000000000367805 */ /* 0x000fe4000001ff00 */
[----:B------:R-:W-:Y:S02]  /*7170*/  CS2R R52, SRZ ;  /* 0x0000000000347805 */ /* 0x000fe4000001ff00 */
[----:B------:R-:W-:Y:S02]  /*7180*/  CS2R R58, SRZ ;  /* 0x00000000003a7805 */ /* 0x000fe4000001ff00 */
[----:B------:R-:W-:Y:S01]  /*7190*/  CS2R R56, SRZ ;  /* 0x0000000000387805 */ /* 0x000fe2000001ff00 */
[----:B------:R-:W-:Y:S06]  /*71a0*/  @P1 BRA `(.L_x_111) ;  /* 0x00000000000c1947 */ /* 0x000fec0003800000 */
[----:B------:R-:W-:Y:S04]  /*71b0*/  SHF.L.U32 R5, R91, 0x1f, RZ ;  /* 0x0000001f5b057819 */ /* 0x000fe800000006ff */
[----:B------:R-:W1:Y:S02]  /*71c0*/  SYNCS.PHASECHK.TRANS64.TRYWAIT P1, [R0+URZ+0x40], R5 ;  /* 0x00004005000075a7 */ /* 0x000e6400080211ff */
[----:B-1----:R-:W-:Y:S05]  /*71d0*/  @!P1 BRA `(.L_x_112) ;  /* 0x0000001c00649947 */ /* 0x002fea0003800000 */
.L_x_111:
[----:B------:R-:W-:Y:S05]  /*71e0*/  BSYNC B0 ;  /* 0x0000000000007941 */ /* 0x000fea0003800000 */
.L_x_110:
[----:B------:R-:W-:Y:S01]  /*71f0*/  ISETP.NE.AND P1, PT, R93, RZ, PT ;  /* 0x000000ff5d00720c */ /* 0x000fe20003f25270 */
[----:B------:R-:W-:Y:S04]  /*7200*/  UIADD3 UR4, UPT, UPT, UR48, 0x1, URZ ;  /* 0x0000000130047890 */ /* 0x000fe8000fffe0ff */
[----:B------:R-:W-:Y:S04]  /*7210*/  UISETP.NE.AND UP0, UPT, UR4, 0x3, UPT ;  /* 0x000000030400788c */ /* 0x000fe8000bf05270 */
[----:B------:R-:W-:Y:S02]  /*7220*/  USEL UR5, URZ, 0x1, UP0 ;  /* 0x00000001ff057887 */ /* 0x000fe40008000000 */
[----:B------:R-:W-:Y:S02]  /*7230*/  USEL UR4, UR4, URZ, UP0 ;  /* 0x000000ff04047287 */ /* 0x000fe40008000000 */
[----:B------:R2:W1:Y:S02]  /*7240*/  @P1 LDS.128 R44, [R88] ;  /* 0x00000000582c1984 */ /* 0x0004640000000c00 */
[----:B------:R-:W-:Y:S02]  /*7250*/  LOP3.LUT R91, R91, UR5, RZ, 0x3c, !PT ;  /* 0x000000055b5b7c12 */ /* 0x000fe4000f8e3cff */
[----:B------:R2:W1:Y:S01]  /*7260*/  @P1 LDS.128 R48, [R87+0x10] ;  /* 0x0000100057301984 */ /* 0x0004620000000c00 */
[----:B------:R-:W-:Y:S03]  /*7270*/  IMAD.U32 R92, RZ, RZ, UR4 ;  /* 0x00000004ff5c7e24 */ /* 0x000fe6000f8e00ff */
[----:B------:R2:W1:Y:S04]  /*7280*/  @P1 LDS.128 R52, [R86+0x20] ;  /* 0x0000200056341984 */ /* 0x0004680000000c00 */
[----:B------:R2:W1:Y:S02]  /*7290*/  @P1 LDS.128 R56, [R85+0x10] ;  /* 0x0000100055381984 */ /* 0x0004640000000c00 */
.L_x_109:
[----:B------:R-:W-:Y:S05]  /*72a0*/  BSYNC B1 ;  /* 0x0000000000017941 */ /* 0x000fea0003800000 */
.L_x_108:
[----:B-1----:R-:W-:Y:S04]  /*72b0*/  SHF.R.U32.HI R5, RZ, 0x15, R25 ;  /* 0x00000015ff057819 */ /* 0x002fe80000011619 */
[----:B------:R-:W-:Y:S01]  /*72c0*/  LOP3.LUT P1, RZ, R5, 0x3, R64, 0x48, !PT ;  /* 0x0000000305ff7812 */ /* 0x000fe20007824840 */
[----:B------:R-:W-:Y:S01]  /*72d0*/  @!UPT UIADD3 URZ, UPT, UPT, URZ, URZ, URZ ;  /* 0x000000fffffff290 */ /* 0x000fe2000fffe0ff */
[----:B----4-:R-:W-:Y:S11]  /*72e0*/  @P0 BRA `(.L_x_113) ;  /* 0x0000000000080947 */ /* 0x010ff60003800000 */
[----:B------:R-:W1:Y:S02]  /*72f0*/  SYNCS.PHASECHK.TRANS64.TRYWAIT P0, [R82+URZ+0xa0], R3 ;  /* 0x0000a003520075a7 */ /* 0x000e6400080011ff */
[----:B-1----:R-:W-:Y:S05]  /*7300*/  @!P0 BRA `(.L_x_114) ;  /* 0x0000001c002c8947 */ /* 0x002fea0003800000 */
.L_x_113:
[----:B------:R-:W-:Y:S05]  /*7310*/  @!P1 BRA `(.L_x_115) ;  /* 0x0000000000409947 */ /* 0x000fea0003800000 */
[----:B------:R-:W4:Y:S01]  /*7320*/  LDCU.64 UR8, c[0x4][0x70] ;  /* 0x01000e00ff0877ac */ /* 0x000f220008000a00 */
[----:B-1----:R-:W-:Y:S01]  /*7330*/  MOV R3, 0x0 ;  /* 0x0000000000037802 */ /* 0x002fe20000000f00 */
[----:B------:R-:W-:Y:S02]  /*7340*/  HFMA2 R12, -RZ, RZ, 0, 5.9604644775390625e-08 ;  /* 0x00000001ff0c7431 */ /* 0x000fe400000001ff */
[----:B------:R-:W-:Y:S02]  /*7350*/  IMAD.MOV.U32 R8, RZ, RZ, 0x192 ;  /* 0x00000192ff087424 */ /* 0x000fe400078e00ff */
[----:B------:R-:W-:Y:S01]  /*7360*/  IMAD.MOV.U32 R13, RZ, RZ, RZ ;  /* 0x000000ffff0d7224 */ /* 0x000fe200078e00ff */
[----:B------:R-:W1:Y:S01]  /*7370*/  LDCU.64 UR6, c[0x4][0x78] ;  /* 0x01000f00ff0677ac */ /* 0x000e620008000a00 */
[----:B------:R-:W2:Y:S01]  /*7380*/  LDC.64 R2, c[0x4][R3] ;  /* 0x0100000003027b82 */ /* 0x000ea20000000a00 */
[----:B------:R-:W5:Y:S01]  /*7390*/  LDCU.64 UR4, c[0x4][0x10] ;  /* 0x01000200ff0477ac */ /* 0x000f620008000a00 */
[----:B----4-:R-:W-:Y:S01]  /*73a0*/  MOV R5, UR9 ;  /* 0x0000000900057c02 */ /* 0x010fe20008000f00 */
[----:B------:R-:W-:Y:S01]  /*73b0*/  IMAD.U32 R4, RZ, RZ, UR8 ;  /* 0x00000008ff047e24 */ /* 0x000fe2000f8e00ff */
[----:B-1----:R-:W-:Y:S01]  /*73c0*/  MOV R7, UR7 ;  /* 0x0000000700077c02 */ /* 0x002fe20008000f00 */
[----:B------:R-:W-:Y:S01]  /*73d0*/  IMAD.U32 R6, RZ, RZ, UR6 ;  /* 0x00000006ff067e24 */ /* 0x000fe2000f8e00ff */
[----:B-----5:R-:W-:Y:S01]  /*73e0*/  MOV R11, UR5 ;  /* 0x00000005000b7c02 */ /* 0x020fe20008000f00 */
[----:B------:R-:W-:Y:S02]  /*73f0*/  IMAD.U32 R10, RZ, RZ, UR4 ;  /* 0x00000004ff0a7e24 */ /* 0x000fe4000f8e00ff */
[----:B------:R-:W-:Y:S07]  /*7400*/  LEPC R20, `(.L_x_115) ;  /* 0x000000001014794e */ /* 0x000fee0000000000 */
[----:B--23--:R-:W-:Y:S05]  /*7410*/  CALL.ABS.NOINC R2 ;  /* 0x0000000002007343 */ /* 0x00cfea0003c00000 */
.L_x_115:
[----:B------:R-:W-:Y:S05]  /*7420*/  WARPSYNC.ALL ;  /* 0x0000000000007948 */ /* 0x000fea0003800000 */
[----:B------:R-:W-:Y:S01]  /*7430*/  R2UR UR4, R25 ;  /* 0x00000000190472ca */ /* 0x000fe200000e0000 */
[----:B------:R-:W-:Y:S01]  /*7440*/  BSSY.RECONVERGENT B0, `(.L_x_116) ;  /* 0x000003d000007945 */ /* 0x000fe20003800200 */
[----:B------:R-:W-:Y:S11]  /*7450*/  ISETP.NE.AND P0, PT, R76, RZ, PT ;  /* 0x000000ff4c00720c */ /* 0x000ff60003f05270 */
[----:B------:R-:W1:Y:S02]  /*7460*/  LDTM.x16 R4, tmem[UR4] ;  /* 0x00000004000479ee */ /* 0x000e640008240000 */
[C---:B-1-3--:R-:W-:Y:S01]  /*7470*/  FMUL R3, R24.reuse, R4 ;  /* 0x0000000418037220 */ /* 0x04afe20000400000 */
[C---:B------:R-:W-:Y:S01]  /*7480*/  FMUL R0, R24.reuse, R5 ;  /* 0x0000000518007220 */ /* 0x040fe20000400000 */
[C---:B------:R-:W-:Y:S01]  /*7490*/  FMUL R5, R24.reuse, R6 ;  /* 0x0000000618057220 */ /* 0x040fe20000400000 */
[----:B------:R-:W-:Y:S01]  /*74a0*/  FMUL R2, R24, R7 ;  /* 0x0000000718027220 */ /* 0x000fe20000400000 */
[----:B------:R-:W-:Y:S01]  /*74b0*/  FFMA R28, R26, R44, R3 ;  /* 0x0000002c1a1c7223 */ /* 0x000fe20000000003 */
        /* <DEDUP_REMOVED lines=10> */
[----:B------:R1:W-:Y:S01]  /*7560*/  STS.128 [R88], R28 ;  /* 0x0000001c58007388 */ /* 0x0003e20000000c00 */
        /* <DEDUP_REMOVED lines=8> */
[----:B------:R1:W-:Y:S01]  /*75f0*/  STS.128 [R87+0x10], R32 ;  /* 0x0000102057007388 */ /* 0x0003e20000000c00 */
[----:B------:R-:W-:Y:S01]  /*7600*/  FMUL R12, R24, R17 ;  /* 0x00000011180c7220 */ /* 0x000fe20000400000 */
[----:B------:R-:W-:Y:S01]  /*7610*/  FFMA R38, R26, R54, R13 ;  /* 0x000000361a267223 */ /* 0x000fe2000000000d */
[----:B------:R-:W-:Y:S01]  /*7620*/  FMUL R17, R24, R18 ;  /* 0x0000001218117220 */ /* 0x000fe20000400000 */
[----:B------:R-:W-:Y:S01]  /*7630*/  FFMA R39, R26, R55, R10 ;  /* 0x000000371a277223 */ /* 0x000fe2000000000a */
[----:B------:R-:W-:Y:S01]  /*7640*/  FMUL R14, R24, R19 ;  /* 0x00000013180e7220 */ /* 0x000fe20000400000 */
[C---:B------:R-:W-:Y:S01]  /*7650*/  FFMA R40, R26.reuse, R56, R15 ;  /* 0x000000381a287223 */ /* 0x040fe2000000000f */
[C---:B------:R-:W-:Y:S01]  /*7660*/  FFMA R41, R26.reuse, R57, R12 ;  /* 0x000000391a297223 */ /* 0x040fe2000000000c */
[C---:B------:R-:W-:Y:S01]  /*7670*/  FFMA R42, R26.reuse, R58, R17 ;  /* 0x0000003a1a2a7223 */ /* 0x040fe20000000011 */
[----:B------:R1:W-:Y:S01]  /*7680*/  STS.128 [R86+0x20], R36 ;  /* 0x0000202456007388 */ /* 0x0003e20000000c00 */
[----:B------:R-:W-:Y:S05]  /*7690*/  FFMA R43, R26, R59, R14 ;  /* 0x0000003b1a2b7223 */ /* 0x000fea000000000e */
[----:B------:R1:W-:Y:S01]  /*76a0*/  STS.128 [R85+0x10], R40 ;  /* 0x0000102855007388 */ /* 0x0003e20000000c00 */
[----:B------:R-:W-:Y:S01]  /*76b0*/  @!PT LDS RZ, [RZ] ;  /* 0x00000000fffff984 */ /* 0x000fe20000000800 */
[----:B------:R-:W-:Y:S01]  /*76c0*/  @!PT LDS RZ, [RZ] ;  /* 0x00000000fffff984 */ /* 0x000fe20000000800 */
[----:B------:R-:W-:Y:S01]  /*76d0*/  @!PT LDS RZ, [RZ] ;  /* 0x00000000fffff984 */ /* 0x000fe20000000800 */
[----:B------:R-:W-:Y:S01]  /*76e0*/  @!PT LDS RZ, [RZ] ;  /* 0x00000000fffff984 */ /* 0x000fe20000000800 */
[----:B------:R3:W-:Y:S06]  /*76f0*/  MEMBAR.ALL.CTA ;  /* 0x0000000000007992 */ /* 0x0007ec0000008000 */
[----:B---3--:R-:W3:Y:S02]  /*7700*/  FENCE.VIEW.ASYNC.S ;  /* 0x00000000000073c6 */ /* 0x008ee40000000000 */
[----:B---3--:R-:W-:Y:S06]  /*7710*/  BAR.SYNC.DEFER_BLOCKING 0x1, 0x80 ;  /* 0x0042000000007b1d */ /* 0x008fec0000010000 */
[----:B------:R-:W-:Y:S05]  /*7720*/  @P0 BRA `(.L_x_117) ;  /* 0x0000000000380947 */ /* 0x000fea0003800000 */
[----:B------:R-:W3:Y:S01]  /*7730*/  LDCU.64 UR6, c[0x0][0x348] ;  /* 0x00006900ff0677ac */ /* 0x000ee20008000a00 */
[----:B------:R-:W-:Y:S01]  /*7740*/  R2UR UR5, R90 ;  /* 0x000000005a0572ca */ /* 0x000fe200000e0000 */
[----:B------:R-:W-:Y:S01]  /*7750*/  UMOV UR47, UR60 ;  /* 0x0000003c002f7c82 */ /* 0x000fe20008000000 */
[----:B------:R-:W-:Y:S01]  /*7760*/  UIADD3 UR9, UPT, UPT, UR45, 0x20, URZ ;  /* 0x000000202d097890 */ /* 0x000fe2000fffe0ff */
[----:B------:R-:W-:Y:S01]  /*7770*/  UMOV UR10, UR46 ;  /* 0x0000002e000a7c82 */ /* 0x000fe20008000000 */
[----:B------:R-:W-:Y:S09]  /*7780*/  UMOV UR11, UR60 ;  /* 0x0000003c000b7c82 */ /* 0x000ff20008000000 */
[----:B------:R-:W-:Y:S02]  /*7790*/  UIADD3 UR5, UPT, UPT, UR49, UR5, URZ ;  /* 0x0000000531057290 */ /* 0x000fe4000fffe0ff */
[----:B---3--:R-:W-:Y:S02]  /*77a0*/  UIADD3 UR4, UP0, UPT, UR6, 0x680, URZ ;  /* 0x0000068006047890 */ /* 0x008fe4000ff1e0ff */
[----:B------:R-:W-:Y:S02]  /*77b0*/  UIADD3 UR44, UPT, UPT, UR5, 0x200, URZ ;  /* 0x00000200052c7890 */ /* 0x000fe4000fffe0ff */
[----:B------:R-:W-:Y:S02]  /*77c0*/  UIADD3 UR8, UPT, UPT, UR5, 0x1200, URZ ;  /* 0x0000120005087890 */ /* 0x000fe4000fffe0ff */
[----:B------:R-:W-:Y:S09]  /*77d0*/  UIADD3.X UR5, UPT, UPT, URZ, UR7, URZ, UP0, !UPT ;  /* 0x00000007ff057290 */ /* 0x000ff200087fe4ff */
[----:B------:R3:W-:Y:S01]  /*77e0*/  UTMASTG.3D [UR44], [UR4] ;  /* 0x0000002c040073b5 */ /* 0x0007e20008010000 */
[----:B------:R3:W-:Y:S02]  /*77f0*/  UTMASTG.3D [UR8], [UR4] ;  /* 0x00000008040073b5 */ /* 0x0007e40008010000 */
[----:B---3--:R0:W-:Y:S02]  /*7800*/  UTMACMDFLUSH ;  /* 0x00000000000079b7 */ /* 0x0081e40000000000 */
.L_x_117:
[----:B------:R-:W-:Y:S05]  /*7810*/  BSYNC.RECONVERGENT B0 ;  /* 0x0000000000007941 */ /* 0x000fea0003800200 */
.L_x_116:
[----:B------:R-:W-:Y:S01]  /*7820*/  UIADD3 UR43, UPT, UPT, UR48, 0x1, URZ ;  /* 0x00000001302b7890 */ /* 0x000fe2000fffe0ff */
[----:B------:R-:W-:Y:S03]  /*7830*/  BSSY.RECONVERGENT B0, `(.L_x_118) ;  /* 0x0000005000007945 */ /* 0x000fe60003800200 */
[----:B------:R-:W-:Y:S04]  /*7840*/  UISETP.NE.AND UP0, UPT, UR43, 0x3, UPT ;  /* 0x000000032b00788c */ /* 0x000fe8000bf05270 */
[----:B------:R-:W-:Y:S01]  /*7850*/  USEL UR44, UR43, URZ, UP0 ;  /* 0x000000ff2b2c7287 */ /* 0x000fe20008000000 */
[----:B------:R-:W-:Y:S11]  /*7860*/  @P0 BRA `(.L_x_119) ;  /* 0x0000000000040947 */ /* 0x000ff60003800000 */
[----:B------:R-:W-:Y:S04]  /*7870*/  DEPBAR.LE SB0, 0x1 ;  /* 0x000080400000791a */ /* 0x000fe80000000000 */
.L_x_119:
[----:B------:R-:W-:Y:S05]  /*7880*/  BSYNC.RECONVERGENT B0 ;  /* 0x0000000000007941 */ /* 0x000fea0003800200 */
.L_x_118:
[----:B------:R-:W-:Y:S01]  /*7890*/  BAR.SYNC.DEFER_BLOCKING 0x1, 0x80 ;  /* 0x0042000000007b1d */ /* 0x000fe20000010000 */
[----:B------:R-:W-:Y:S01]  /*78a0*/  ISETP.NE.AND P1, PT, R81, RZ, PT ;  /* 0x000000ff5100720c */ /* 0x000fe20003f25270 */
[----:B------:R-:W-:Y:S01]  /*78b0*/  UISETP.NE.AND UP0, UPT, UR51, URZ, UPT ;  /* 0x000000ff3300728c */ /* 0x000fe2000bf05270 */
[----:B------:R-:W-:Y:S11]  /*78c0*/  LEA R2, R92, UR49, 0x3 ;  /* 0x000000315c027c11 */ /* 0x000ff6000f8e18ff */
[----:B------:R-:W-:Y:S01]  /*78d0*/  @P1 SHF.L.U32 R3, R91, 0x1f, RZ ;  /* 0x0000001f5b031819 */ /* 0x000fe200000006ff */
[----:B------:R-:W-:Y:S06]  /*78e0*/  BRA.U !UP0, `(.L_x_120) ;  /* 0x0000000108247547 */ /* 0x000fec000b800000 */
[----:B------:R-:W-:Y:S01]  /*78f0*/  IMAD.U32 R5, RZ, RZ, UR50 ;  /* 0x00000032ff057e24 */ /* 0x000fe2000f8e00ff */
[----:B------:R-:W-:Y:S01]  /*7900*/  MOV R0, UR61 ;  /* 0x0000003d00007c02 */ /* 0x000fe20008000f00 */
[----:B------:R-:W-:Y:S03]  /*7910*/  UIADD3 UR4, UPT, UPT, UR50, 0x1, URZ ;  /* 0x0000000132047890 */ /* 0x000fe6000fffe0ff */
[----:B------:R-:W-:Y:S01]  /*7920*/  @P1 LEA R5, R5, UR49, 0x3 ;  /* 0x0000003105051c11 */ /* 0x000fe2000f8e18ff */
[----:B------:R-:W-:Y:S04]  /*7930*/  UISETP.NE.AND UP0, UPT, UR4, 0x3, UPT ;  /* 0x000000030400788c */ /* 0x000fe8000bf05270 */
[----:B------:R-:W-:Y:S01]  /*7940*/  @P1 VIADD R5, R5, 0x58 ;  /* 0x0000005805051836 */ /* 0x000fe20000000000 */
[----:B------:R-:W-:Y:S04]  /*7950*/  USEL UR50, UR4, URZ, UP0 ;  /* 0x000000ff04327287 */ /* 0x000fe80008000000 */
[----:B------:R-:W-:Y:S04]  /*7960*/  @P1 PRMT R0, R0, 0x654, R5 ;  /* 0x0000065400001816 */ /* 0x000fe80000000005 */
[----:B------:R3:W-:Y:S04]  /*7970*/  @P1 SYNCS.ARRIVE.TRANS64.RED.A1T0 RZ, [R0+URZ], RZ ;  /* 0x000000ff00ff19a7 */ /* 0x0007e800081004ff */
.L_x_120:
[----:B------:R-:W4:Y:S01]  /*7980*/  @P1 SYNCS.PHASECHK.TRANS64.TRYWAIT P0, [R2+URZ+0x40], R3 ;  /* 0x00004003020015a7 */ /* 0x000f2200080011ff */
[----:B------:R-:W-:Y:S01]  /*7990*/  BSSY B1, `(.L_x_121) ;  /* 0x0000015000017945 */ /* 0x000fe20003800000 */
[----:B----4-:R-:W-:Y:S03]  /*79a0*/  @P1 SEL R89, RZ, 0x1, !P0 ;  /* 0x00000001ff591807 */ /* 0x010fe60004000000 */
[----:B------:R-:W-:Y:S05]  /*79b0*/  @!P1 BRA `(.L_x_122) ;  /* 0x0000000000489947 */ /* 0x000fea0003800000 */
[----:B------:R-:W-:Y:S01]  /*79c0*/  ISETP.NE.AND P1, PT, R93, RZ, PT ;  /* 0x000000ff5d00720c */ /* 0x000fe20003f25270 */
[----:B------:R-:W-:Y:S01]  /*79d0*/  BSSY B0, `(.L_x_123) ;  /* 0x000000a000007945 */ /* 0x000fe20003800000 */
[----:B------:R-:W-:Y:S11]  /*79e0*/  ISETP.NE.AND P0, PT, R89, RZ, PT ;  /* 0x000000ff5900720c */ /* 0x000ff60003f05270 */
[----:B------:R-:W-:Y:S04]  /*79f0*/  @P1 IMAD R92, R92, 0x2000, R75 ;  /* 0x000020005c5c1824 */ /* 0x000fe800078e024b */
[----:B------:R-:W-:Y:S01]  /*7a00*/  @P1 IMAD.IADD R5, R84, 0x1, R92 ;  /* 0x0000000154051824 */ /* 0x000fe200078e025c */
[----:B------:R-:W-:Y:S03]  /*7a10*/  @P1 IADD3 R3, PT, PT, R83, R92, RZ ;  /* 0x0000005c53031210 */ /* 0x000fe60007ffe0ff */
[----:B---3--:R-:W-:Y:S01]  /*7a20*/  @P1 IMAD.IADD R0, R74, 0x1, R5 ;  /* 0x000000014a001824 */ /* 0x008fe200078e0205 */
[----:B------:R-:W-:Y:S06]  /*7a30*/  @P0 BRA `(.L_x_124) ;  /* 0x00000000000c0947 */ /* 0x000fec0003800000 */
[----:B------:R-:W-:Y:S04]  /*7a40*/  SHF.L.U32 R91, R91, 0x1f, RZ ;  /* 0x0000001f5b5b7819 */ /* 0x000fe800000006ff */
[----:B------:R-:W3:Y:S02]  /*7a50*/  SYNCS.PHASECHK.TRANS64.TRYWAIT P0, [R2+URZ+0x40], R91 ;  /* 0x0000405b020075a7 */ /* 0x000ee400080011ff */
[----:B---3--:R-:W-:Y:S05]  /*7a60*/  @!P0 BRA `(.L_x_125) ;  /* 0x0000001400688947 */ /* 0x008fea0003800000 */
.L_x_124:
[----:B------:R-:W-:Y:S05]  /*7a70*/  BSYNC B0 ;  /* 0x0000000000007941 */ /* 0x000fea0003800000 */
.L_x_123:
[----:B------:R-:W-:Y:S11]  /*7a80*/  ISETP.NE.AND P0, PT, R93, RZ, PT ;  /* 0x000000ff5d00720c */ /* 0x000ff60003f05270 */
[----:B------:R-:W-:Y:S02]  /*7a90*/  @!UPT UIADD3 URZ, UPT, UPT, URZ, URZ, URZ ;  /* 0x000000fffffff290 */ /* 0x000fe4000fffe0ff */
[----:B------:R4:W1:Y:S04]  /*7aa0*/  @P0 LDS.128 R44, [R92] ;  /* 0x000000005c2c0984 */ /* 0x0008680000000c00 */
[----:B------:R4:W1:Y:S04]  /*7ab0*/  @P0 LDS.128 R52, [R3+0x20] ;  /* 0x0000200003340984 */ /* 0x0008680000000c00 */
[----:B------:R4:W1:Y:S04]  /*7ac0*/  @P0 LDS.128 R48, [R5+0x10] ;  /* 0x0000100005300984 */ /* 0x0008680000000c00 */
[----:B------:R4:W1:Y:S02]  /*7ad0*/  @P0 LDS.128 R56, [R0+0x10] ;  /* 0x0000100000380984 */ /* 0x0008640000000c00 */
.L_x_122:
[----:B------:R-:W-:Y:S05]  /*7ae0*/  BSYNC B1 ;  /* 0x0000000000017941 */ /* 0x000fea0003800000 */
.L_x_121:
[----:B----4-:R-:W-:Y:S05]  /*7af0*/  VIADD R3, R25, 0x10 ;  /* 0x0000001019037836 */ /* 0x010fea0000000000 */
[----:B------:R-:W-:Y:S04]  /*7b00*/  SHF.R.U32.HI R3, RZ, 0x15, R3 ;  /* 0x00000015ff037819 */ /* 0x000fe80000011603 */
[----:B------:R-:W-:Y:S11]  /*7b10*/  LOP3.LUT P0, RZ, R3, 0x3, R64, 0x48, !PT ;  /* 0x0000000303ff7812 */ /* 0x000ff60007804840 */
[----:B------:R-:W-:Y:S02]  /*7b20*/  @!UPT UIADD3 URZ, UPT, UPT, URZ, URZ, URZ ;  /* 0x000000fffffff290 */ /* 0x000fe4000fffe0ff */
[----:B------:R-:W-:Y:S05]  /*7b30*/  @!P0 BRA `(.L_x_126) ;  /* 0x0000000000408947 */ /* 0x000fea0003800000 */
[----:B------:R-:W4:Y:S01]  /*7b40*/  LDCU.64 UR8, c[0x4][0x70] ;  /* 0x01000e00ff0877ac */ /* 0x000f220008000a00 */
[----:B------:R-:W-:Y:S01]  /*7b50*/  MOV R3, 0x0 ;  /* 0x0000000000037802 */ /* 0x000fe20000000f00 */
[----:B------:R-:W-:Y:S02]  /*7b60*/  HFMA2 R12, -RZ, RZ, 0, 5.9604644775390625e-08 ;  /* 0x00000001ff0c7431 */ /* 0x000fe400000001ff */
[----:B------:R-:W-:Y:S02]  /*7b70*/  IMAD.MOV.U32 R8, RZ, RZ, 0x192 ;  /* 0x00000192ff087424 */ /* 0x000fe400078e00ff */
[----:B------:R-:W-:Y:S01]  /*7b80*/  IMAD.MOV.U32 R13, RZ, RZ, RZ ;  /* 0x000000ffff0d7224 */ /* 0x000fe200078e00ff */
[----:B------:R-:W5:Y:S01]  /*7b90*/  LDCU.64 UR6, c[0x4][0x78] ;  /* 0x01000f00ff0677ac */ /* 0x000f620008000a00 */
[----:B---3--:R-:W3:Y:S01]  /*7ba0*/  LDC.64 R2, c[0x4][R3] ;  /* 0x0100000003027b82 */ /* 0x008ee20000000a00 */
[----:B------:R-:W2:Y:S01]  /*7bb0*/  LDCU.64 UR4, c[0x4][0x10] ;  /* 0x01000200ff0477ac */ /* 0x000ea20008000a00 */
[----:B----4-:R-:W-:Y:S01]  /*7bc0*/  MOV R5, UR9 ;  /* 0x0000000900057c02 */ /* 0x010fe20008000f00 */
[----:B------:R-:W-:Y:S01]  /*7bd0*/  IMAD.U32 R4, RZ, RZ, UR8 ;  /* 0x00000008ff047e24 */ /* 0x000fe2000f8e00ff */
[----:B-----5:R-:W-:Y:S01]  /*7be0*/  MOV R7, UR7 ;  /* 0x0000000700077c02 */ /* 0x020fe20008000f00 */
[----:B------:R-:W-:Y:S01]  /*7bf0*/  IMAD.U32 R6, RZ, RZ, UR6 ;  /* 0x00000006ff067e24 */ /* 0x000fe2000f8e00ff */
[----:B--2---:R-:W-:Y:S01]  /*7c00*/  MOV R11, UR5 ;  /* 0x00000005000b7c02 */ /* 0x004fe20008000f00 */
[----:B------:R-:W-:Y:S02]  /*7c10*/  IMAD.U32 R10, RZ, RZ, UR4 ;  /* 0x00000004ff0a7e24 */ /* 0x000fe4000f8e00ff */
[----:B------:R-:W-:Y:S07]  /*7c20*/  LEPC R20, `(.L_x_126) ;  /* 0x000000001014794e */ /* 0x000fee0000000000 */
[----:B-1-3--:R-:W-:Y:S05]  /*7c30*/  CALL.ABS.NOINC R2 ;  /* 0x0000000002007343 */ /* 0x00afea0003c00000 */
.L_x_126:
[----:B------:R-:W-:Y:S01]  /*7c40*/  ISETP.NE.AND P0, PT, R76, RZ, PT ;  /* 0x000000ff4c00720c */ /* 0x000fe20003f05270 */
[----:B------:R-:W-:Y:S05]  /*7c50*/  WARPSYNC.ALL ;  /* 0x0000000000007948 */ /* 0x000fea0003800000 */
[----:B------:R-:W-:Y:S01]  /*7c60*/  R2UR UR4, R25 ;  /* 0x00000000190472ca */ /* 0x000fe200000e0000 */
[----:B------:R-:W-:Y:S01]  /*7c70*/  USHF.L.U32 UR6, UR44, 0xd, URZ ;  /* 0x0000000d2c067899 */ /* 0x000fe200080006ff */
[----:B------:R-:W-:Y:S01]  /*7c80*/  IADD3 R82, PT, PT, R82, 0xc0, RZ ;  /* 0x000000c052527810 */ /* 0x000fe20007ffe0ff */
[----:B------:R-:W-:Y:S03]  /*7c90*/  BSSY.RECONVERGENT B0, `(.L_x_127) ;  /* 0x0000044000007945 */ /* 0x000fe60003800200 */
[----:B------:R-:W-:Y:S02]  /*7ca0*/  LOP3.LUT R82, R82, 0xfefffff8, RZ, 0xc0, !PT ;  /* 0xfefffff852527812 */ /* 0x000fe400078ec0ff */
[----:B------:R-:W-:Y:S04]  /*7cb0*/  IADD3 R20, PT, PT, R75, UR6, RZ ;  /* 0x000000064b147c10 */ /* 0x000fe8000fffe0ff */
[-C--:B------:R-:W-:Y:S01]  /*7cc0*/  IADD3 R21, PT, PT, R84, R20.reuse, RZ ;  /* 0x0000001454157210 */ /* 0x080fe20007ffe0ff */
[----:B------:R-:W4:Y:S01]  /*7cd0*/  LDTM.x16 R4, tmem[UR4+0x10] ;  /* 0x00001004000479ee */ /* 0x000f220008240000 */
[----:B------:R-:W-:Y:S01]  /*7ce0*/  NOP ;  /* 0x0000000000007918 */ /* 0x000fe20000000000 */
[----:B----4-:R4:W-:Y:S01]  /*7cf0*/  SYNCS.ARRIVE.TRANS64.RED.A1T0 RZ, [R82+URZ], RZ ;  /* 0x000000ff52ff79a7 */ /* 0x0109e200081004ff */
[----:B------:R-:W-:Y:S02]  /*7d00*/  IADD3 R83, PT, PT, R83, R20, RZ ;  /* 0x0000001453537210 */ /* 0x000fe40007ffe0ff */
[----:B------:R-:W-:Y:S01]  /*7d10*/  IADD3 R20, PT, PT, R74, R21, RZ ;  /* 0x000000154a147210 */ /* 0x000fe20007ffe0ff */
[C---:B------:R-:W-:Y:S01]  /*7d20*/  FMUL R3, R24.reuse, R4 ;  /* 0x0000000418037220 */ /* 0x040fe20000400000 */
[C---:B---3--:R-:W-:Y:S01]  /*7d30*/  FMUL R0, R24.reuse, R5 ;  /* 0x0000000518007220 */ /* 0x048fe20000400000 */
[C---:B------:R-:W-:Y:S01]  /*7d40*/  FMUL R5, R24.reuse, R6 ;  /* 0x0000000618057220 */ /* 0x040fe20000400000 */
[----:B------:R-:W-:Y:S01]  /*7d50*/  FMUL R2, R24, R7 ;  /* 0x0000000718027220 */ /* 0x000fe20000400000 */
[----:B-1----:R-:W-:Y:S01]  /*7d60*/  FFMA R28, R26, R44, R3 ;  /* 0x0000002c1a1c7223 */ /* 0x002fe20000000003 */
        /* <DEDUP_REMOVED lines=10> */
[----:B------:R4:W-:Y:S01]  /*7e10*/  STS.128 [R75+UR6], R28 ;  /* 0x0000001c4b007988 */ /* 0x0009e20008000c06 */
        /* <DEDUP_REMOVED lines=25> */
[----:B-1----:R-:W1:Y:S02]  /*7fb0*/  FENCE.VIEW.ASYNC.S ;  /* 0x00000000000073c6 */ /* 0x002e640000000000 */
[----:B-1----:R-:W-:Y:S06]  /*7fc0*/  BAR.SYNC.DEFER_BLOCKING 0x1, 0x80 ;  /* 0x0042000000007b1d */ /* 0x002fec0000010000 */
[----:B------:R-:W-:Y:S05]  /*7fd0*/  @P0 BRA `(.L_x_128) ;  /* 0x00000000003c0947 */ /* 0x000fea0003800000 */
[----:B------:R-:W1:Y:S01]  /*7fe0*/  LDCU.64 UR10, c[0x0][0x348] ;  /* 0x00006900ff0a77ac */ /* 0x000e620008000a00 */
[----:B------:R-:W-:Y:S02]  /*7ff0*/  UIADD3 UR5, UPT, UPT, UR49, UR6, URZ ;  /* 0x0000000631057290 */ /* 0x000fe4000fffe0ff */
[----:B------:R-:W-:Y:S02]  /*8000*/  UIADD3 UR13, UPT, UPT, UR45, 0x10, URZ ;  /* 0x000000102d0d7890 */ /* 0x000fe4000fffe0ff */
[----:B------:R-:W-:Y:S02]  /*8010*/  UIADD3 UR12, UPT, UPT, UR5, 0x200, URZ ;  /* 0x00000200050c7890 */ /* 0x000fe4000fffe0ff */
[----:B------:R-:W-:Y:S01]  /*8020*/  UIADD3 UR8, UPT, UPT, UR5, 0x1200, URZ ;  /* 0x0000120005087890 */ /* 0x000fe2000fffe0ff */
[----:B------:R-:W-:Y:S01]  /*8030*/  UMOV UR14, UR46 ;  /* 0x0000002e000e7c82 */ /* 0x000fe20008000000 */
[----:B------:R-:W-:Y:S01]  /*8040*/  UMOV UR15, UR60 ;  /* 0x0000003c000f7c82 */ /* 0x000fe20008000000 */
[----:B------:R-:W-:Y:S02]  /*8050*/  UIADD3 UR9, UPT, UPT, UR45, 0x30, URZ ;  /* 0x000000302d097890 */ /* 0x000fe4000fffe0ff */
[----:B-1----:R-:W-:Y:S03]  /*8060*/  UIADD3 UR4, UP0, UPT, UR10, 0x680, URZ ;  /* 0x000006800a047890 */ /* 0x002fe6000ff1e0ff */
[----:B------:R-:W-:Y:S01]  /*8070*/  UMOV UR10, UR46 ;  /* 0x0000002e000a7c82 */ /* 0x000fe20008000000 */
[----:B------:R-:W-:Y:S03]  /*8080*/  UIADD3.X UR5, UPT, UPT, URZ, UR11, URZ, UP0, !UPT ;  /* 0x0000000bff057290 */ /* 0x000fe600087fe4ff */
[----:B------:R-:W-:Y:S06]  /*8090*/  UMOV UR11, UR60 ;  /* 0x0000003c000b7c82 */ /* 0x000fec0008000000 */
[----:B------:R1:W-:Y:S01]  /*80a0*/  UTMASTG.3D [UR12], [UR4] ;  /* 0x0000000c040073b5 */ /* 0x0003e20008010000 */
[----:B------:R1:W-:Y:S02]  /*80b0*/  UTMASTG.3D [UR8], [UR4] ;  /* 0x00000008040073b5 */ /* 0x0003e40008010000 */
[----:B-1----:R0:W-:Y:S02]  /*80c0*/  UTMACMDFLUSH ;  /* 0x00000000000079b7 */ /* 0x0021e40000000000 */
.L_x_128:
[----:B------:R-:W-:Y:S05]  /*80d0*/  BSYNC.RECONVERGENT B0 ;  /* 0x0000000000007941 */ /* 0x000fea0003800200 */
.L_x_127:
[----:B------:R-:W-:Y:S01]  /*80e0*/  UIADD3 UR4, UPT, UPT, UR44, 0x1, URZ ;  /* 0x000000012c047890 */ /* 0x000fe2000fffe0ff */
[----:B------:R-:W-:Y:S03]  /*80f0*/  BSSY.RECONVERGENT B0, `(.L_x_129) ;  /* 0x0000008000007945 */ /* 0x000fe60003800200 */
[----:B------:R-:W-:Y:S04]  /*8100*/  UISETP.NE.AND UP0, UPT, UR4, 0x3, UPT ;  /* 0x000000030400788c */ /* 0x000fe8000bf05270 */
[----:B------:R-:W-:Y:S02]  /*8110*/  UISETP.EQ.XOR UP1, UPT, UR43, 0x3, !UP0 ;  /* 0x000000032b00788c */ /* 0x000fe4000c722a70 */
[----:B------:R-:W-:Y:S02]  /*8120*/  USEL UR48, UR4, URZ, UP0 ;  /* 0x000000ff04307287 */ /* 0x000fe40008000000 */
[----:B------:R-:W-:Y:S04]  /*8130*/  USEL UR5, URZ, 0x1, !UP1 ;  /* 0x00000001ff057887 */ /* 0x000fe8000c800000 */
[----:B------:R-:W-:Y:S01]  /*8140*/  ULOP3.LUT UR52, UR52, UR5, URZ, 0x3c, !UPT ;  /* 0x0000000534347292 */ /* 0x000fe2000f8e3cff */
[----:B------:R-:W-:Y:S11]  /*8150*/  @P0 BRA `(.L_x_130) ;  /* 0x0000000000040947 */ /* 0x000ff60003800000 */
[----:B------:R-:W-:Y:S04]  /*8160*/  DEPBAR.LE SB0, 0x1 ;  /* 0x000080400000791a */ /* 0x000fe80000000000 */
.L_x_130:
[----:B------:R-:W-:Y:S05]  /*8170*/  BSYNC.RECONVERGENT B0 ;  /* 0x0000000000007941 */ /* 0x000fea0003800200 */
.L_x_129:
[----:B------:R-:W-:Y:S01]  /*8180*/  BAR.SYNC.DEFER_BLOCKING 0x1, 0x80 ;  /* 0x0042000000007b1d */ /* 0x000fe20000010000 */
[----:B------:R-:W-:Y:S01]  /*8190*/  UISETP.NE.AND UP0, UPT, UR51, -0x2, UPT ;  /* 0xfffffffe3300788c */ /* 0x000fe2000bf05270 */
[----:B------:R-:W-:Y:S08]  /*81a0*/  IADD3 R0, PT, PT, R22, 0x1, RZ ;  /* 0x0000000116007810 */ /* 0x000ff00007ffe0ff */
[----:B------:R-:W-:Y:S05]  /*81b0*/  BRA.U !UP0, `(.L_x_131) ;  /* 0x0000000108287547 */ /* 0x000fea000b800000 */
[----:B------:R-:W-:Y:S01]  /*81c0*/  ISETP.NE.AND P0, PT, R81, RZ, PT ;  /* 0x000000ff5100720c */ /* 0x000fe20003f05270 */
[----:B------:R-:W-:Y:S01]  /*81d0*/  IMAD.U32 R3, RZ, RZ, UR50 ;  /* 0x00000032ff037e24 */ /* 0x000fe2000f8e00ff */
[----:B------:R-:W-:Y:S01]  /*81e0*/  UIADD3 UR4, UPT, UPT, UR50, 0x1, URZ ;  /* 0x0000000132047890 */ /* 0x000fe2000fffe0ff */
[----:B------:R-:W-:Y:S03]  /*81f0*/  IMAD.U32 R2, RZ, RZ, UR61 ;  /* 0x0000003dff027e24 */ /* 0x000fe6000f8e00ff */
[----:B------:R-:W-:Y:S04]  /*8200*/  UISETP.NE.AND UP0, UPT, UR4, 0x3, UPT ;  /* 0x000000030400788c */ /* 0x000fe8000bf05270 */
[----:B------:R-:W-:Y:S03]  /*8210*/  USEL UR50, UR4, URZ, UP0 ;  /* 0x000000ff04327287 */ /* 0x000fe60008000000 */
[----:B------:R-:W-:Y:S05]  /*8220*/  @P0 LEA R3, R3, UR49, 0x3 ;  /* 0x0000003103030c11 */ /* 0x000fea000f8e18ff */
[----:B------:R-:W-:Y:S05]  /*8230*/  @P0 VIADD R3, R3, 0x58 ;  /* 0x0000005803030836 */ /* 0x000fea0000000000 */
[----:B------:R-:W-:Y:S04]  /*8240*/  @P0 PRMT R2, R2, 0x654, R3 ;  /* 0x0000065402020816 */ /* 0x000fe80000000003 */
[----:B------:R1:W-:Y:S03]  /*8250*/  @P0 SYNCS.ARRIVE.TRANS64.RED.A1T0 RZ, [R2+URZ], RZ ;  /* 0x000000ff02ff09a7 */ /* 0x0003e600081004ff */
.L_x_131:
[----:B------:R-:W-:Y:S01]  /*8260*/  R2UR UR6, R80 ;  /* 0x00000000500672ca */ /* 0x000fe200000e0000 */
[----:B------:R-:W-:Y:S01]  /*8270*/  UIADD3 UR51, UPT, UPT, UR51, 0x2, URZ ;  /* 0x0000000233337890 */ /* 0x000fe2000fffe0ff */
[----:B------:R-:W-:Y:S01]  /*8280*/  R2UR UR5, R65 ;  /* 0x00000000410572ca */ /* 0x000fe200000e0000 */
[----:B------:R-:W-:Y:S01]  /*8290*/  UMOV UR60, UR63 ;  /* 0x0000003f003c7c82 */ /* 0x000fe20008000000 */
[----:B------:R-:W-:Y:S02]  /*82a0*/  R2UR UR4, R66 ;  /* 0x00000000420472ca */ /* 0x000fe400000e0000 */
[----:B------:R-:W-:Y:S02]  /*82b0*/  ISETP.NE.AND P0, PT, R69, 0x2, PT ;  /* 0x000000024500780c */ /* 0x000fe40003f05270 */
[----:B------:R-:W-:Y:S02]  /*82c0*/  ISETP.NE.AND P1, PT, R0, 0x4, PT ;  /* 0x000000040000780c */ /* 0x000fe40003f25270 */
[----:B------:R-:W-:Y:S02]  /*82d0*/  SEL R3, RZ, 0x1, P0 ;  /* 0x00000001ff037807 */ /* 0x000fe40000000000 */
[----:B-1----:R-:W-:Y:S01]  /*82e0*/  SEL R2, RZ, 0x1, P1 ;  /* 0x00000001ff027807 */ /* 0x002fe20000800000 */
[----:B------:R-:W-:Y:S01]  /*82f0*/  UISETP.NE.AND UP0, UPT, UR6, URZ, UPT ;  /* 0x000000ff0600728c */ /* 0x000fe2000bf05270 */
[----:B------:R-:W-:Y:S01]  /*8300*/  LOP3.LUT R72, R72, R3, RZ, 0x3c, !PT ;  /* 0x0000000348487212 */ /* 0x000fe200078e3cff */
[----:B------:R-:W-:Y:S01]  /*8310*/  UIADD3 UR21, UPT, UPT, UR36, UR5, URZ ;  /* 0x0000000524157290 */ /* 0x000fe2000fffe0ff */
[----:B------:R-:W-:Y:S01]  /*8320*/  LOP3.LUT R73, R73, R2, RZ, 0x3c, !PT ;  /* 0x0000000249497212 */ /* 0x000fe200078e3cff */
[----:B------:R-:W-:Y:S01]  /*8330*/  UIADD3 UR20, UPT, UPT, UR37, UR4, URZ ;  /* 0x0000000425147290 */ /* 0x000fe2000fffe0ff */
[----:B------:R-:W-:Y:S02]  /*8340*/  SEL R69, R69, RZ, P0 ;  /* 0x000000ff45457207 */ /* 0x000fe40000000000 */
[----:B------:R-:W-:Y:S02]  /*8350*/  SEL R22, R0, RZ, P1 ;  /* 0x000000ff00167207 */ /* 0x000fe40000800000 */
[----:B------:R-:W-:Y:S07]  /*8360*/  BRA.U UP0, `(.L_x_132) ;  /* 0xffffffdd00dc7547 */ /* 0x000fee000b83ffff */
[----:B------:R-:W-:-:S13]  /*8370*/  R2UR UR4, R67 ;  /* 0x00000000430472ca */ /* 0x000fda00000e0000 */
[----:B------:R-:W-:-:S09]  /*8380*/  UISETP.NE.AND UP0, UPT, UR4, URZ, UPT ;  /* 0x000000ff0400728c */ /* 0x000fd2000bf05270 */
[----:B------:R-:W-:Y:S05]  /*8390*/  BRA.U !UP0, `(.L_x_133) ;  /* 0x0000000108487547 */ /* 0x000fea000b800000 */
[----:B------:R-:W1:Y:S02]  /*83a0*/  LDCU.64 UR4, c[0x0][0x890] ;  /* 0x00011200ff0477ac */ /* 0x000e640008000a00 */
[----:B-1----:R-:W-:-:S04]  /*83b0*/  UISETP.NE.U32.AND UP0, UPT, UR4, URZ, UPT ;  /* 0x000000ff0400728c */ /* 0x002fc8000bf05070 */
[----:B------:R-:W-:-:S09]  /*83c0*/  UISETP.NE.AND.EX UP0, UPT, UR5, URZ, UPT, UP0 ;  /* 0x000000ff0500728c */ /* 0x000fd2000bf05300 */
[----:B------:R-:W-:Y:S05]  /*83d0*/  BRA.U UP0, `(.L_x_134) ;  /* 0x00000001000c7547 */ /* 0x000fea000b800000 */
[----:B------:R-:W-:-:S13]  /*83e0*/  FSETP.NEU.AND P0, PT, R26, RZ, PT ;  /* 0x000000ff1a00720b */ /* 0x000fda0003f0d000 */
[----:B------:R-:W-:Y:S05]  /*83f0*/  @!P0 EXIT ;  /* 0x000000000000894d */ /* 0x000fea0003800000 */
[----:B------:R-:W-:Y:S05]  /*8400*/  BRA `(.L_x_133) ;  /* 0x00000000002c7947 */ /* 0x000fea0003800000 */
.L_x_134:
[----:B------:R-:W-:Y:S01]  /*8410*/  ISETP.NE.AND P0, PT, R68, RZ, PT ;  /* 0x000000ff4400720c */ /* 0x000fe20003f05270 */
[----:B------:R-:W-:-:S12]  /*8420*/  BSSY.RECONVERGENT B0, `(.L_x_133) ;  /* 0x0000009000007945 */ /* 0x000fd80003800200 */
[----:B------:R-:W-:Y:S05]  /*8430*/  @P0 BRA `(.L_x_135) ;  /* 0x0000000000140947 */ /* 0x000fea0003800000 */
[----:B------:R-:W1:Y:S02]  /*8440*/  LDCU.64 UR4, c[0x0][0x888] ;  /* 0x00011100ff0477ac */ /* 0x000e640008000a00 */
[----:B-1----:R-:W-:-:S04]  /*8450*/  ISETP.NE.U32.AND P0, PT, RZ, UR4, PT ;  /* 0x00000004ff007c0c */ /* 0x002fc8000bf05070 */
[----:B------:R-:W-:-:S13]  /*8460*/  ISETP.NE.AND.EX P0, PT, RZ, UR5, PT, P0 ;  /* 0x00000005ff007c0c */ /* 0x000fda000bf05300 */
[----:B------:R-:W-:Y:S05]  /*8470*/  @!P0 EXIT ;  /* 0x000000000000894d */ /* 0x000fea0003800000 */
[----:B------:R-:W-:Y:S05]  /*8480*/  BRA `(.L_x_136) ;  /* 0x0000000000087947 */ /* 0x000fea0003800000 */
.L_x_135:
[----:B------:R-:W-:-:S13]  /*8490*/  FSETP.NEU.AND P0, PT, R26, RZ, PT ;  /* 0x000000ff1a00720b */ /* 0x000fda0003f0d000 */
[----:B------:R-:W-:Y:S05]  /*84a0*/  @!P0 EXIT ;  /* 0x000000000000894d */ /* 0x000fea0003800000 */
.L_x_136:
[----:B------:R-:W-:Y:S05]  /*84b0*/  BSYNC.RECONVERGENT B0 ;  /* 0x0000000000007941 */ /* 0x000fea0003800200 */
.L_x_133:
[----:B------:R-:W-:Y:S01]  /*84c0*/  ULEA UR4, UR50, UR49, 0x3 ;  /* 0x0000003132047291 */ /* 0x000fe2000f8e18ff */
[----:B------:R-:W-:-:S04]  /*84d0*/  DEPBAR.LE SB0, 0x0 ;  /* 0x000080000000791a */ /* 0x000fc80000000000 */
[----:B------:R-:W-:-:S04]  /*84e0*/  UIADD3 UR4, UPT, UPT, UR4, 0x58, URZ ;  /* 0x0000005804047890 */ /* 0x000fc8000fffe0ff */
[----:B------:R-:W-:-:S09]  /*84f0*/  UPRMT UR4, UR61, 0x654, UR4 ;  /* 0x000006543d047896 */ /* 0x000fd20008000004 */
[----:B------:R-:W-:Y:S01]  /*8500*/  SYNCS.ARRIVE.TRANS64.RED.A1T0 RZ, [UR4], RZ ;  /* 0x000000ffffff79a7 */ /* 0x000fe20008100404 */
[----:B------:R-:W-:Y:S05]  /*8510*/  EXIT ;  /* 0x000000000000794d */ /* 0x000fea0003800000 */
.L_x_24:
[----:B--2---:R2:W3:Y:S02]  /*8520*/  SYNCS.PHASECHK.TRANS64.TRYWAIT P0, [R3+URZ+0xf0], R2 ;  /* 0x0000f002030075a7 */ /* 0x0044e400080011ff */
[----:B---3--:R-:W-:Y:S05]  /*8530*/  @!P0 NANOSLEEP.SYNCS 0x989680 ;  /* 0x009896800000895d */ /* 0x008fea0003900000 */
[----:B------:R-:W3:Y:S02]  /*8540*/  @!P0 SYNCS.PHASECHK.TRANS64 P0, [R3+URZ+0xf0], R2 ;  /* 0x0000f002030085a7 */ /* 0x000ee400080010ff */
[----:B---3--:R-:W-:Y:S05]  /*8550*/  @!P0 BRA `(.L_x_24) ;  /* 0xfffffffc00f08947 */ /* 0x008fea000383ffff */
[----:B------:R-:W-:Y:S05]  /*8560*/  BRA `(.L_x_137) ;  /* 0xffffff9400487947 */ /* 0x000fea000383ffff */
.L_x_27:
[----:B-1----:R-:W-:-:S07]  /*8570*/  MOV R0, UR7 ;  /* 0x0000000700007c02 */ /* 0x002fce0008000f00 */
.L_x_138:
[----:B-1----:R1:W2:Y:S02]  /*8580*/  SYNCS.PHASECHK.TRANS64.TRYWAIT P0, [R0+URZ+0x20], R3 ;  /* 0x00002003000075a7 */ /* 0x0022a400080011ff */
[----:B--2---:R-:W-:Y:S05]  /*8590*/  @!P0 NANOSLEEP.SYNCS 0x989680 ;  /* 0x009896800000895d */ /* 0x004fea0003900000 */
[----:B------:R-:W2:Y:S02]  /*85a0*/  @!P0 SYNCS.PHASECHK.TRANS64 P0, [R0+URZ+0x20], R3 ;  /* 0x00002003000085a7 */ /* 0x000ea400080010ff */
[----:B--2---:R-:W-:Y:S05]  /*85b0*/  @!P0 BRA `(.L_x_138) ;  /* 0xfffffffc00f08947 */ /* 0x004fea000383ffff */
[----:B------:R-:W-:Y:S05]  /*85c0*/  BRA `(.L_x_26) ;  /* 0xffffff9400a07947 */ /* 0x000fea000383ffff */
.L_x_36:
[----:B-1----:R-:W-:-:S07]  /*85d0*/  MOV R0, UR7 ;  /* 0x0000000700007c02 */ /* 0x002fce0008000f00 */
.L_x_139:
[----:B-1----:R1:W2:Y:S02]  /*85e0*/  SYNCS.PHASECHK.TRANS64.TRYWAIT P0, [R0+URZ+0x20], R3 ;  /* 0x00002003000075a7 */ /* 0x0022a400080011ff */
[----:B--2---:R-:W-:Y:S05]  /*85f0*/  @!P0 NANOSLEEP.SYNCS 0x989680 ;  /* 0x009896800000895d */ /* 0x004fea0003900000 */
[----:B------:R-:W2:Y:S02]  /*8600*/  @!P0 SYNCS.PHASECHK.TRANS64 P0, [R0+URZ+0x20], R3 ;  /* 0x00002003000085a7 */ /* 0x000ea400080010ff */
[----:B--2---:R-:W-:Y:S05]  /*8610*/  @!P0 BRA `(.L_x_139) ;  /* 0xfffffffc00f08947 */ /* 0x004fea000383ffff */
[----:B------:R-:W-:Y:S05]  /*8620*/  BRA `(.L_x_35) ;  /* 0xffffff9800fc7947 */ /* 0x000fea000383ffff */
.L_x_43:
[----:B-1----:R1:W4:Y:S02]  /*8630*/  SYNCS.PHASECHK.TRANS64.TRYWAIT P0, [R3+URZ+0x80], R0 ;  /* 0x00008000030075a7 */ /* 0x00232400080011ff */
[----:B----4-:R-:W-:Y:S05]  /*8640*/  @!P0 NANOSLEEP.SYNCS 0x989680 ;  /* 0x009896800000895d */ /* 0x010fea0003900000 */
[----:B------:R-:W4:Y:S02]  /*8650*/  @!P0 SYNCS.PHASECHK.TRANS64 P0, [R3+URZ+0x80], R0 ;  /* 0x00008000030085a7 */ /* 0x000f2400080010ff */
[----:B----4-:R-:W-:Y:S05]  /*8660*/  @!P0 BRA `(.L_x_43) ;  /* 0xfffffffc00f08947 */ /* 0x010fea000383ffff */
[----:B------:R-:W-:Y:S05]  /*8670*/  BRA `(.L_x_140) ;  /* 0xffffffa000387947 */ /* 0x000fea000383ffff */
.L_x_47:
[----:B-1----:R-:W-:-:S07]  /*8680*/  MOV R0, UR4 ;  /* 0x0000000400007c02 */ /* 0x002fce0008000f00 */
.L_x_141:
[----:B-1----:R1:W2:Y:S02]  /*8690*/  SYNCS.PHASECHK.TRANS64.TRYWAIT P0, [R0+URZ], R3 ;  /* 0x00000003000075a7 */ /* 0x0022a400080011ff */
[----:B--2---:R-:W-:Y:S05]  /*86a0*/  @!P0 NANOSLEEP.SYNCS 0x989680 ;  /* 0x009896800000895d */ /* 0x004fea0003900000 */
[----:B------:R-:W2:Y:S02]  /*86b0*/  @!P0 SYNCS.PHASECHK.TRANS64 P0, [R0+URZ], R3 ;  /* 0x00000003000085a7 */ /* 0x000ea400080010ff */
[----:B--2---:R-:W-:Y:S05]  /*86c0*/  @!P0 BRA `(.L_x_141) ;  /* 0xfffffffc00f08947 */ /* 0x004fea000383ffff */
[----:B------:R-:W-:Y:S05]  /*86d0*/  BRA `(.L_x_142) ;  /* 0xffffffa400e47947 */ /* 0x000fea000383ffff */
.L_x_48:
[----:B------:R-:W-:-:S07]  /*86e0*/  MOV R0, UR5 ;  /* 0x0000000500007c02 */ /* 0x000fce0008000f00 */
.L_x_143:
[----:B-1----:R1:W2:Y:S02]  /*86f0*/  SYNCS.PHASECHK.TRANS64.TRYWAIT P0, [R0+URZ], R3 ;  /* 0x00000003000075a7 */ /* 0x0022a400080011ff */
[----:B--2---:R-:W-:Y:S05]  /*8700*/  @!P0 NANOSLEEP.SYNCS 0x989680 ;  /* 0x009896800000895d */ /* 0x004fea0003900000 */
[----:B------:R-:W2:Y:S02]  /*8710*/  @!P0 SYNCS.PHASECHK.TRANS64 P0, [R0+URZ], R3 ;  /* 0x00000003000085a7 */ /* 0x000ea400080010ff */
[----:B--2---:R-:W-:Y:S05]  /*8720*/  @!P0 BRA `(.L_x_143) ;  /* 0xfffffffc00f08947 */ /* 0x004fea000383ffff */
[----:B------:R-:W-:Y:S05]  /*8730*/  BRA `(.L_x_144) ;  /* 0xffffffa400f07947 */ /* 0x000fea000383ffff */
.L_x_49:
[----:B------:R-:W-:-:S07]  /*8740*/  MOV R0, UR5 ;  /* 0x0000000500007c02 */ /* 0x000fce0008000f00 */
.L_x_145:
[----:B-1----:R1:W2:Y:S02]  /*8750*/  SYNCS.PHASECHK.TRANS64.TRYWAIT P0, [R0+URZ], R3 ;  /* 0x00000003000075a7 */ /* 0x0022a400080011ff */
[----:B--2---:R-:W-:Y:S05]  /*8760*/  @!P0 NANOSLEEP.SYNCS 0x989680 ;  /* 0x009896800000895d */ /* 0x004fea0003900000 */
[----:B------:R-:W2:Y:S02]  /*8770*/  @!P0 SYNCS.PHASECHK.TRANS64 P0, [R0+URZ], R3 ;  /* 0x00000003000085a7 */ /* 0x000ea400080010ff */
[----:B--2---:R-:W-:Y:S05]  /*8780*/  @!P0 BRA `(.L_x_145) ;  /* 0xfffffffc00f08947 */ /* 0x004fea000383ffff */
[----:B------:R-:W-:Y:S05]  /*8790*/  BRA `(.L_x_146) ;  /* 0xffffffa400fc7947 */ /* 0x000fea000383ffff */
.L_x_52:
[----:B-1----:R1:W2:Y:S02]  /*87a0*/  SYNCS.PHASECHK.TRANS64.TRYWAIT P0, [R0+URZ+0xe0], R9 ;  /* 0x0000e009000075a7 */ /* 0x0022a400080011ff */
[----:B--2---:R-:W-:Y:S05]  /*87b0*/  @!P0 NANOSLEEP.SYNCS 0x989680 ;  /* 0x009896800000895d */ /* 0x004fea0003900000 */
[----:B------:R-:W2:Y:S02]  /*87c0*/  @!P0 SYNCS.PHASECHK.TRANS64 P0, [R0+URZ+0xe0], R9 ;  /* 0x0000e009000085a7 */ /* 0x000ea400080010ff */
[----:B--2---:R-:W-:Y:S05]  /*87d0*/  @!P0 BRA `(.L_x_52) ;  /* 0xfffffffc00f08947 */ /* 0x004fea000383ffff */
[----:B------:R-:W-:Y:S05]  /*87e0*/  BRA `(.L_x_147) ;  /* 0xffffffa8005c7947 */ /* 0x000fea000383ffff */
.L_x_53:
[----:B------:R-:W-:-:S07]  /*87f0*/  MOV R0, UR4 ;  /* 0x0000000400007c02 */ /* 0x000fce0008000f00 */
.L_x_148:
[----:B-1----:R1:W2:Y:S02]  /*8800*/  SYNCS.PHASECHK.TRANS64.TRYWAIT P0, [R0+URZ+0x90], R11 ;  /* 0x0000900b000075a7 */ /* 0x0022a400080011ff */
[----:B--2---:R-:W-:Y:S05]  /*8810*/  @!P0 NANOSLEEP.SYNCS 0x989680 ;  /* 0x009896800000895d */ /* 0x004fea0003900000 */
[----:B------:R-:W2:Y:S02]  /*8820*/  @!P0 SYNCS.PHASECHK.TRANS64 P0, [R0+URZ+0x90], R11 ;  /* 0x0000900b000085a7 */ /* 0x000ea400080010ff */
[----:B--2---:R-:W-:Y:S05]  /*8830*/  @!P0 BRA `(.L_x_148) ;  /* 0xfffffffc00f08947 */ /* 0x004fea000383ffff */
[----:B------:R-:W-:Y:S05]  /*8840*/  BRA `(.L_x_149) ;  /* 0xffffffa8006c7947 */ /* 0x000fea000383ffff */
.L_x_54:
[----:B-1----:R1:W2:Y:S02]  /*8850*/  SYNCS.PHASECHK.TRANS64.TRYWAIT P1, [R0+URZ+0x80], R9 ;  /* 0x00008009000075a7 */ /* 0x0022a400080211ff */
[----:B--2---:R-:W-:Y:S05]  /*8860*/  @!P1 NANOSLEEP.SYNCS 0x989680 ;  /* 0x009896800000995d */ /* 0x004fea0003900000 */
[----:B------:R-:W2:Y:S02]  /*8870*/  @!P1 SYNCS.PHASECHK.TRANS64 P1, [R0+URZ+0x80], R9 ;  /* 0x00008009000095a7 */ /* 0x000ea400080210ff */
[----:B--2---:R-:W-:Y:S05]  /*8880*/  @!P1 BRA `(.L_x_54) ;  /* 0xfffffffc00f09947 */ /* 0x004fea000383ffff */
[----:B------:R-:W-:Y:S05]  /*8890*/  BRA `(.L_x_150) ;  /* 0xffffffa8009c7947 */ /* 0x000fea000383ffff */
.L_x_57:
[----:B------:R-:W-:-:S07]  /*88a0*/  MOV R0, UR4 ;  /* 0x0000000400007c02 */ /* 0x000fce0008000f00 */
.L_x_151:
[----:B-1----:R1:W2:Y:S02]  /*88b0*/  SYNCS.PHASECHK.TRANS64.TRYWAIT P0, [R0+URZ+0x90], R3 ;  /* 0x00009003000075a7 */ /* 0x0022a400080011ff */
[----:B--2---:R-:W-:Y:S05]  /*88c0*/  @!P0 NANOSLEEP.SYNCS 0x989680 ;  /* 0x009896800000895d */ /* 0x004fea0003900000 */
[----:B------:R-:W2:Y:S02]  /*88d0*/  @!P0 SYNCS.PHASECHK.TRANS64 P0, [R0+URZ+0x90], R3 ;  /* 0x00009003000085a7 */ /* 0x000ea400080010ff */
[----:B--2---:R-:W-:Y:S05]  /*88e0*/  @!P0 BRA `(.L_x_151) ;  /* 0xfffffffc00f08947 */ /* 0x004fea000383ffff */
[----:B------:R-:W-:Y:S05]  /*88f0*/  BRA `(.L_x_56) ;  /* 0xffffffa800f07947 */ /* 0x000fea000383ffff */
.L_x_66:
[----:B-1----:R-:W-:-:S04]  /*8900*/  MOV R7, UR5 ;  /* 0x0000000500077c02 */ /* 0x002fc80008000f00 */
[----:B------:R1:W2:Y:S03]  /*8910*/  SYNCS.PHASECHK.TRANS64.TRYWAIT P0, [R7+URZ+0x8], R8 ;  /* 0x00000808070075a7 */ /* 0x0002a600080011ff */
[----:B--2---:R-:W-:Y:S05]  /*8920*/  @!P0 NANOSLEEP.SYNCS 0x989680 ;  /* 0x009896800000895d */ /* 0x004fea0003900000 */
[----:B------:R-:W2:Y:S02]  /*8930*/  @!P0 SYNCS.PHASECHK.TRANS64 P0, [R7+URZ+0x8], R8 ;  /* 0x00000808070085a7 */ /* 0x000ea400080010ff */
[----:B--2---:R-:W-:Y:S05]  /*8940*/  @!P0 BRA `(.L_x_66) ;  /* 0xfffffffc00ec8947 */ /* 0x004fea000383ffff */
[----:B------:R-:W-:Y:S05]  /*8950*/  BRA `(.L_x_65) ;  /* 0xffffffac00ac7947 */ /* 0x000fea000383ffff */
.L_x_68:
[----:B------:R-:W-:Y:S01]  /*8960*/  BSSY B0, `(.L_x_152) ;  /* 0x0000006000007945 */ /* 0x000fe20003800000 */
[----:B------:R-:W-:-:S07]  /*8970*/  MOV R15, 0xffffffff ;  /* 0xffffffff000f7802 */ /* 0x000fce0000000f00 */
[----:B-1---5:R-:W-:Y:S05]  /*8980*/  WARPSYNC.COLLECTIVE R15, `(.L_x_153) ;  /* 0x000000000f0c7348 */ /* 0x022fea0003c00000 */
[----:B------:R-:W-:Y:S02]  /*8990*/  ELECT P6, UR79, PT ;  /* 0x00000000004f782f */ /* 0x000fe400038c0000 */
[----:B------:R-:W-:Y:S01]  /*89a0*/  MOV R14, UR79 ;  /* 0x0000004f000e7c02 */ /* 0x000fe20008000f00 */
[----:B-1---5:R-:W-:Y:S10]  /*89b0*/  ENDCOLLECTIVE ;  /* 0x000000000000791b */ /* 0x022ff40003800000 */
.L_x_153:
[----:B------:R-:W-:Y:S05]  /*89c0*/  BSYNC B0 ;  /* 0x0000000000007941 */ /* 0x000fea0003800000 */
.L_x_152:
[----:B------:R-:W-:Y:S01]  /*89d0*/  PLOP3.LUT P0, PT, P6, PT, PT, 0x80, 0x8 ;  /* 0x000000000008781c */ /* 0x000fe2000370f070 */
[----:B------:R-:W-:-:S12]  /*89e0*/  BRA `(.L_x_154) ;  /* 0xffffffac00dc7947 */ /* 0x000fd8000383ffff */
.L_x_70:
[----:B-1----:R-:W-:-:S04]  /*89f0*/  MOV R5, UR5 ;  /* 0x0000000500057c02 */ /* 0x002fc80008000f00 */
[----:B------:R1:W2:Y:S03]  /*8a00*/  SYNCS.PHASECHK.TRANS64.TRYWAIT P0, [R5+URZ+0x8], R6 ;  /* 0x00000806050075a7 */ /* 0x0002a600080011ff */
[----:B--2---:R-:W-:Y:S05]  /*8a10*/  @!P0 NANOSLEEP.SYNCS 0x989680 ;  /* 0x009896800000895d */ /* 0x004fea0003900000 */
[----:B------:R-:W2:Y:S02]  /*8a20*/  @!P0 SYNCS.PHASECHK.TRANS64 P0, [R5+URZ+0x8], R6 ;  /* 0x00000806050085a7 */ /* 0x000ea400080010ff */
[----:B--2---:R-:W-:Y:S05]  /*8a30*/  @!P0 BRA `(.L_x_70) ;  /* 0xfffffffc00ec8947 */ /* 0x004fea000383ffff */
[----:B------:R-:W-:Y:S05]  /*8a40*/  BRA `(.L_x_69) ;  /* 0xffffffac00e07947 */ /* 0x000fea000383ffff */
.L_x_71:
[----:B-1----:R1:W2:Y:S02]  /*8a50*/  SYNCS.PHASECHK.TRANS64.TRYWAIT P0, [R3+URZ+0x80], R4 ;  /* 0x00008004030075a7 */ /* 0x0022a400080011ff */
[----:B--2---:R-:W-:Y:S05]  /*8a60*/  @!P0 NANOSLEEP.SYNCS 0x989680 ;  /* 0x009896800000895d */ /* 0x004fea0003900000 */
[----:B------:R-:W2:Y:S02]  /*8a70*/  @!P0 SYNCS.PHASECHK.TRANS64 P0, [R3+URZ+0x80], R4 ;  /* 0x00008004030085a7 */ /* 0x000ea400080010ff */
[----:B--2---:R-:W-:Y:S05]  /*8a80*/  @!P0 BRA `(.L_x_71) ;  /* 0xfffffffc00f08947 */ /* 0x004fea000383ffff */
[----:B------:R-:W-:Y:S05]  /*8a90*/  BRA `(.L_x_155) ;  /* 0xffffffb000f07947 */ /* 0x000fea000383ffff */
.L_x_73:
[----:B------:R-:W-:-:S13]  /*8aa0*/  R2UR UR4, R4 ;  /* 0x00000000040472ca */ /* 0x000fda00000e0000 */
[----:B------:R-:W-:-:S07]  /*8ab0*/  MOV R3, UR4 ;  /* 0x0000000400037c02 */ /* 0x000fce0008000f00 */
.L_x_156:
[----:B-1----:R1:W2:Y:S02]  /*8ac0*/  SYNCS.PHASECHK.TRANS64.TRYWAIT P0, [R3+URZ+0xc0], R6 ;  /* 0x0000c006030075a7 */ /* 0x0022a400080011ff */
[----:B--2---:R-:W-:Y:S05]  /*8ad0*/  @!P0 NANOSLEEP.SYNCS 0x989680 ;  /* 0x009896800000895d */ /* 0x004fea0003900000 */
[----:B------:R-:W2:Y:S02]  /*8ae0*/  @!P0 SYNCS.PHASECHK.TRANS64 P0, [R3+URZ+0xc0], R6 ;  /* 0x0000c006030085a7 */ /* 0x000ea400080010ff */
[----:B--2---:R-:W-:Y:S05]  /*8af0*/  @!P0 BRA `(.L_x_156) ;  /* 0xfffffffc00f08947 */ /* 0x004fea000383ffff */
[----:B------:R-:W-:Y:S05]  /*8b00*/  BRA `(.L_x_157) ;  /* 0xffffffb400447947 */ /* 0x000fea000383ffff */
.L_x_76:
[----:B------:R-:W-:Y:S07]  /*8b10*/  MOV R3, UR5 ;  /* 0x0000000500037c02 */ /* 0x000fee0008000f00 */
.L_x_158:
[----:B-1----:R1:W2:Y:S02]  /*8b20*/  SYNCS.PHASECHK.TRANS64.TRYWAIT P0, [R3+URZ], R6 ;  /* 0x00000006030075a7 */ /* 0x0022a400080011ff */
[----:B--2---:R-:W-:Y:S05]  /*8b30*/  @!P0 NANOSLEEP.SYNCS 0x989680 ;  /* 0x009896800000895d */ /* 0x004fea0003900000 */
[----:B------:R-:W2:Y:S02]  /*8b40*/  @!P0 SYNCS.PHASECHK.TRANS64 P0, [R3+URZ], R6 ;  /* 0x00000006030085a7 */ /* 0x000ea400080010ff */
[----:B--2---:R-:W-:Y:S05]  /*8b50*/  @!P0 BRA `(.L_x_158) ;  /* 0xfffffffc00f08947 */ /* 0x004fea000383ffff */
[----:B------:R-:W-:Y:S05]  /*8b60*/  BRA `(.L_x_75) ;  /* 0xffffffb4005c7947 */ /* 0x000fea000383ffff */
.L_x_80:
[----:B--2---:R-:W-:-:S07]  /*8b70*/  MOV R2, UR4 ;  /* 0x0000000400027c02 */ /* 0x004fce0008000f00 */
.L_x_159:
[----:B-1----:R1:W2:Y:S02]  /*8b80*/  SYNCS.PHASECHK.TRANS64.TRYWAIT P0, [R2+URZ], R3 ;  /* 0x00000003020075a7 */ /* 0x0022a400080011ff */
[----:B--2---:R-:W-:Y:S05]  /*8b90*/  @!P0 NANOSLEEP.SYNCS 0x989680 ;  /* 0x009896800000895d */ /* 0x004fea0003900000 */
[----:B------:R-:W2:Y:S02]  /*8ba0*/  @!P0 SYNCS.PHASECHK.TRANS64 P0, [R2+URZ], R3 ;  /* 0x00000003020085a7 */ /* 0x000ea400080010ff */
[----:B--2---:R-:W-:Y:S05]  /*8bb0*/  @!P0 BRA `(.L_x_159) ;  /* 0xfffffffc00f08947 */ /* 0x004fea000383ffff */
[----:B------:R-:W-:Y:S05]  /*8bc0*/  BRA `(.L_x_160) ;  /* 0xffffffbc00747947 */ /* 0x000fea000383ffff */
.L_x_81:
[----:B--2---:R-:W-:-:S07]  /*8bd0*/  MOV R2, UR5 ;  /* 0x0000000500027c02 */ /* 0x004fce0008000f00 */
.L_x_161:
[----:B-1----:R1:W2:Y:S02]  /*8be0*/  SYNCS.PHASECHK.TRANS64.TRYWAIT P0, [R2+URZ], R5 ;  /* 0x00000005020075a7 */ /* 0x0022a400080011ff */
[----:B--2---:R-:W-:Y:S05]  /*8bf0*/  @!P0 NANOSLEEP.SYNCS 0x989680 ;  /* 0x009896800000895d */ /* 0x004fea0003900000 */
[----:B------:R-:W2:Y:S02]  /*8c00*/  @!P0 SYNCS.PHASECHK.TRANS64 P0, [R2+URZ], R5 ;  /* 0x00000005020085a7 */ /* 0x000ea400080010ff */
[----:B--2---:R-:W-:Y:S05]  /*8c10*/  @!P0 BRA `(.L_x_161) ;  /* 0xfffffffc00f08947 */ /* 0x004fea000383ffff */
[----:B------:R-:W-:Y:S05]  /*8c20*/  BRA `(.L_x_162) ;  /* 0xffffffbc00847947 */ /* 0x000fea000383ffff */
.L_x_82:
[----:B--2---:R-:W-:-:S07]  /*8c30*/  MOV R2, UR5 ;  /* 0x0000000500027c02 */ /* 0x004fce0008000f00 */
.L_x_163:
[----:B-1----:R1:W2:Y:S02]  /*8c40*/  SYNCS.PHASECHK.TRANS64.TRYWAIT P0, [R2+URZ], R5 ;  /* 0x00000005020075a7 */ /* 0x0022a400080011ff */
[----:B--2---:R-:W-:Y:S05]  /*8c50*/  @!P0 NANOSLEEP.SYNCS 0x989680 ;  /* 0x009896800000895d */ /* 0x004fea0003900000 */
[----:B------:R-:W2:Y:S02]  /*8c60*/  @!P0 SYNCS.PHASECHK.TRANS64 P0, [R2+URZ], R5 ;  /* 0x00000005020085a7 */ /* 0x000ea400080010ff */
[----:B--2---:R-:W-:Y:S05]  /*8c70*/  @!P0 BRA `(.L_x_163) ;  /* 0xfffffffc00f08947 */ /* 0x004fea000383ffff */
[----:B------:R-:W-:Y:S05]  /*8c80*/  BRA `(.L_x_164) ;  /* 0xffffffbc00907947 */ /* 0x000fea000383ffff */
.L_x_85:
[----:B------:R-:W-:-:S07]  /*8c90*/  MOV R2, UR62 ;  /* 0x0000003e00027c02 */ /* 0x000fce0008000f00 */
.L_x_165:
[----:B-1----:R1:W2:Y:S02]  /*8ca0*/  SYNCS.PHASECHK.TRANS64.TRYWAIT P1, [R2+URZ+0x100], R3 ;  /* 0x00010003020075a7 */ /* 0x0022a400080211ff */
[----:B--2---:R-:W-:Y:S05]  /*8cb0*/  @!P1 NANOSLEEP.SYNCS 0x989680 ;  /* 0x009896800000995d */ /* 0x004fea0003900000 */
[----:B------:R-:W2:Y:S02]  /*8cc0*/  @!P1 SYNCS.PHASECHK.TRANS64 P1, [R2+URZ+0x100], R3 ;  /* 0x00010003020095a7 */ /* 0x000ea400080210ff */
[----:B--2---:R-:W-:Y:S05]  /*8cd0*/  @!P1 BRA `(.L_x_165) ;  /* 0xfffffffc00f09947 */ /* 0x004fea000383ffff */
[----:B------:R-:W-:Y:S05]  /*8ce0*/  BRA `(.L_x_166) ;  /* 0xffffffbc00e07947 */ /* 0x000fea000383ffff */
.L_x_90:
[----:B---3--:R3:W1:Y:S02]  /*8cf0*/  SYNCS.PHASECHK.TRANS64.TRYWAIT P0, [R12+URZ+0x80], R9 ;  /* 0x000080090c0075a7 */ /* 0x00866400080011ff */
[----:B-1----:R-:W-:Y:S05]  /*8d00*/  @!P0 NANOSLEEP.SYNCS 0x989680 ;  /* 0x009896800000895d */ /* 0x002fea0003900000 */
[----:B------:R-:W1:Y:S02]  /*8d10*/  @!P0 SYNCS.PHASECHK.TRANS64 P0, [R12+URZ+0x80], R9 ;  /* 0x000080090c0085a7 */ /* 0x000e6400080010ff */
[----:B-1----:R-:W-:Y:S05]  /*8d20*/  @!P0 BRA `(.L_x_90) ;  /* 0xfffffffc00f08947 */ /* 0x002fea000383ffff */
[----:B------:R-:W-:Y:S05]  /*8d30*/  BRA `(.L_x_167) ;  /* 0xffffffc400007947 */ /* 0x000fea000383ffff */
.L_x_93:
[----:B------:R-:W-:Y:S07]  /*8d40*/  MOV R0, UR29 ;  /* 0x0000001d00007c02 */ /* 0x000fee0008000f00 */
.L_x_168:
[----:B-1----:R1:W2:Y:S02]  /*8d50*/  SYNCS.PHASECHK.TRANS64.TRYWAIT P2, [R0+URZ+0x78], R9 ;  /* 0x00007809000075a7 */ /* 0x0022a400080411ff */
[----:B--2---:R-:W-:Y:S05]  /*8d60*/  @!P2 NANOSLEEP.SYNCS 0x989680 ;  /* 0x009896800000a95d */ /* 0x004fea0003900000 */
[----:B------:R-:W2:Y:S02]  /*8d70*/  @!P2 SYNCS.PHASECHK.TRANS64 P2, [R0+URZ+0x78], R9 ;  /* 0x000078090000a5a7 */ /* 0x000ea400080410ff */
[----:B--2---:R-:W-:Y:S05]  /*8d80*/  @!P2 BRA `(.L_x_168) ;  /* 0xfffffffc00f0a947 */ /* 0x004fea000383ffff */
[----:B------:R-:W-:Y:S05]  /*8d90*/  BRA `(.L_x_92) ;  /* 0xffffffc800647947 */ /* 0x000fea000383ffff */
.L_x_96:
[----:B------:R-:W-:Y:S07]  /*8da0*/  MOV R0, UR4 ;  /* 0x0000000400007c02 */ /* 0x000fee0008000f00 */
.L_x_169:
[----:B-1----:R1:W2:Y:S02]  /*8db0*/  SYNCS.PHASECHK.TRANS64.TRYWAIT P0, [R0+URZ+0x58], R9 ;  /* 0x00005809000075a7 */ /* 0x0022a400080011ff */
[----:B--2---:R-:W-:Y:S05]  /*8dc0*/  @!P0 NANOSLEEP.SYNCS 0x989680 ;  /* 0x009896800000895d */ /* 0x004fea0003900000 */
[----:B------:R-:W2:Y:S02]  /*8dd0*/  @!P0 SYNCS.PHASECHK.TRANS64 P0, [R0+URZ+0x58], R9 ;  /* 0x00005809000085a7 */ /* 0x000ea400080010ff */
[----:B--2---:R-:W-:Y:S05]  /*8de0*/  @!P0 BRA `(.L_x_169) ;  /* 0xfffffffc00f08947 */ /* 0x004fea000383ffff */
[----:B------:R-:W-:Y:S05]  /*8df0*/  BRA `(.L_x_170) ;  /* 0xffffffc800c47947 */ /* 0x000fea000383ffff */
.L_x_97:
[----:B------:R-:W-:Y:S07]  /*8e00*/  MOV R9, UR5 ;  /* 0x0000000500097c02 */ /* 0x000fee0008000f00 */
.L_x_171:
[----:B-1----:R1:W2:Y:S02]  /*8e10*/  SYNCS.PHASECHK.TRANS64.TRYWAIT P0, [R9+URZ+0x58], R6 ;  /* 0x00005806090075a7 */ /* 0x0022a400080011ff */
[----:B--2---:R-:W-:Y:S05]  /*8e20*/  @!P0 NANOSLEEP.SYNCS 0x989680 ;  /* 0x009896800000895d */ /* 0x004fea0003900000 */
[----:B------:R-:W2:Y:S02]  /*8e30*/  @!P0 SYNCS.PHASECHK.TRANS64 P0, [R9+URZ+0x58], R6 ;  /* 0x00005806090085a7 */ /* 0x000ea400080010ff */
[----:B--2---:R-:W-:Y:S05]  /*8e40*/  @!P0 BRA `(.L_x_171) ;  /* 0xfffffffc00f08947 */ /* 0x004fea000383ffff */
[----:B------:R-:W-:Y:S05]  /*8e50*/  BRA `(.L_x_172) ;  /* 0xffffffcc003c7947 */ /* 0x000fea000383ffff */
.L_x_99:
[----:B------:R-:W-:-:S07]  /*8e60*/  MOV R0, UR4 ;  /* 0x0000000400007c02 */ /* 0x000fce0008000f00 */
.L_x_173:
[----:B-1----:R1:W2:Y:S02]  /*8e70*/  SYNCS.PHASECHK.TRANS64.TRYWAIT P0, [R0+URZ], R3 ;  /* 0x00000003000075a7 */ /* 0x0022a400080011ff */
[----:B--2---:R-:W-:Y:S05]  /*8e80*/  @!P0 NANOSLEEP.SYNCS 0x989680 ;  /* 0x009896800000895d */ /* 0x004fea0003900000 */
[----:B------:R-:W2:Y:S02]  /*8e90*/  @!P0 SYNCS.PHASECHK.TRANS64 P0, [R0+URZ], R3 ;  /* 0x00000003000085a7 */ /* 0x000ea400080010ff */
[----:B--2---:R-:W-:Y:S05]  /*8ea0*/  @!P0 BRA `(.L_x_173) ;  /* 0xfffffffc00f08947 */ /* 0x004fea000383ffff */
[----:B------:R-:W-:Y:S05]  /*8eb0*/  BRA `(.L_x_174) ;  /* 0xffffffcc00ec7947 */ /* 0x000fea000383ffff */
.L_x_100:
[----:B------:R-:W-:-:S07]  /*8ec0*/  MOV R0, UR5 ;  /* 0x0000000500007c02 */ /* 0x000fce0008000f00 */
.L_x_175:
[----:B-1----:R1:W2:Y:S02]  /*8ed0*/  SYNCS.PHASECHK.TRANS64.TRYWAIT P0, [R0+URZ], R3 ;  /* 0x00000003000075a7 */ /* 0x0022a400080011ff */
[----:B--2---:R-:W-:Y:S05]  /*8ee0*/  @!P0 NANOSLEEP.SYNCS 0x989680 ;  /* 0x009896800000895d */ /* 0x004fea0003900000 */
[----:B------:R-:W2:Y:S02]  /*8ef0*/  @!P0 SYNCS.PHASECHK.TRANS64 P0, [R0+URZ], R3 ;  /* 0x00000003000085a7 */ /* 0x000ea400080010ff */
[----:B--2---:R-:W-:Y:S05]  /*8f00*/  @!P0 BRA `(.L_x_175) ;  /* 0xfffffffc00f08947 */ /* 0x004fea000383ffff */
[----:B------:R-:W-:Y:S05]  /*8f10*/  BRA `(.L_x_176) ;  /* 0xffffffcc00f87947 */ /* 0x000fea000383ffff */
.L_x_102:
[----:B-1----:R1:W2:Y:S02]  /*8f20*/  SYNCS.PHASECHK.TRANS64.TRYWAIT P0, [R3+URZ+0x80], R0 ;  /* 0x00008000030075a7 */ /* 0x0022a400080011ff */
[----:B--2---:R-:W-:Y:S05]  /*8f30*/  @!P0 NANOSLEEP.SYNCS 0x989680 ;  /* 0x009896800000895d */ /* 0x004fea0003900000 */
[----:B------:R-:W2:Y:S02]  /*8f40*/  @!P0 SYNCS.PHASECHK.TRANS64 P0, [R3+URZ+0x80], R0 ;  /* 0x00008000030085a7 */ /* 0x000ea400080010ff */
[----:B--2---:R-:W-:Y:S05]  /*8f50*/  @!P0 BRA `(.L_x_102) ;  /* 0xfffffffc00f08947 */ /* 0x004fea000383ffff */
[----:B------:R-:W-:Y:S05]  /*8f60*/  BRA `(.L_x_177) ;  /* 0xffffffd000f07947 */ /* 0x000fea000383ffff */
.L_x_112:
[----:B-1----:R1:W2:Y:S02]  /*8f70*/  SYNCS.PHASECHK.TRANS64.TRYWAIT P1, [R0+URZ+0x40], R5 ;  /* 0x00004005000075a7 */ /* 0x0022a400080211ff */
[----:B--2---:R-:W-:Y:S05]  /*8f80*/  @!P1 NANOSLEEP.SYNCS 0x989680 ;  /* 0x009896800000995d */ /* 0x004fea0003900000 */
[----:B------:R-:W2:Y:S02]  /*8f90*/  @!P1 SYNCS.PHASECHK.TRANS64 P1, [R0+URZ+0x40], R5 ;  /* 0x00004005000095a7 */ /* 0x000ea400080210ff */
[----:B--2---:R-:W-:Y:S05]  /*8fa0*/  @!P1 BRA `(.L_x_112) ;  /* 0xfffffffc00f09947 */ /* 0x004fea000383ffff */
[----:B------:R-:W-:Y:S05]  /*8fb0*/  BRA `(.L_x_111) ;  /* 0xffffffe000887947 */ /* 0x000fea000383ffff */
.L_x_114:
[----:B-1----:R1:W4:Y:S02]  /*8fc0*/  SYNCS.PHASECHK.TRANS64.TRYWAIT P0, [R82+URZ+0xa0], R3 ;  /* 0x0000a003520075a7 */ /* 0x00232400080011ff */
[----:B----4-:R-:W-:Y:S05]  /*8fd0*/  @!P0 NANOSLEEP.SYNCS 0x989680 ;  /* 0x009896800000895d */ /* 0x010fea0003900000 */
[----:B------:R-:W4:Y:S02]  /*8fe0*/  @!P0 SYNCS.PHASECHK.TRANS64 P0, [R82+URZ+0xa0], R3 ;  /* 0x0000a003520085a7 */ /* 0x000f2400080010ff */
[----:B----4-:R-:W-:Y:S05]  /*8ff0*/  @!P0 BRA `(.L_x_114) ;  /* 0xfffffffc00f08947 */ /* 0x010fea000383ffff */
[----:B------:R-:W-:Y:S05]  /*9000*/  BRA `(.L_x_113) ;  /* 0xffffffe000c07947 */ /* 0x000fea000383ffff */
.L_x_125:
[----:B---3--:R3:W4:Y:S02]  /*9010*/  SYNCS.PHASECHK.TRANS64.TRYWAIT P0, [R2+URZ+0x40], R91 ;  /* 0x0000405b020075a7 */ /* 0x00872400080011ff */
[----:B----4-:R-:W-:Y:S05]  /*9020*/  @!P0 NANOSLEEP.SYNCS 0x989680 ;  /* 0x009896800000895d */ /* 0x010fea0003900000 */
[----:B------:R-:W4:Y:S02]  /*9030*/  @!P0 SYNCS.PHASECHK.TRANS64 P0, [R2+URZ+0x40], R91 ;  /* 0x0000405b020085a7 */ /* 0x000f2400080010ff */
[----:B----4-:R-:W-:Y:S05]  /*9040*/  @!P0 BRA `(.L_x_125) ;  /* 0xfffffffc00f08947 */ /* 0x010fea000383ffff */
[----:B------:R-:W-:Y:S05]  /*9050*/  BRA `(.L_x_124) ;  /* 0xffffffe800847947 */ /* 0x000fea000383ffff */
        .weak           $__internal_0_$__cuda_sm10x_tcgen05_guardrail_trap_col_being_dealloced_not_returned_by_alloc
        .type           $__internal_0_$__cuda_sm10x_tcgen05_guardrail_trap_col_being_dealloced_not_returned_by_alloc,@function
        .size           $__internal_0_$__cuda_sm10x_tcgen05_guardrail_trap_col_being_dealloced_not_returned_by_alloc,($__internal_1_$__cuda_sm10x_tcgen05_guardrail_trap_phase_invalid_during_alloc - $__internal_0_$__cuda_sm10x_tcgen05_guardrail_trap_col_being_dealloced_not_returned_by_alloc)
$__internal_0_$__cuda_sm10x_tcgen05_guardrail_trap_col_being_dealloced_not_returned_by_alloc:
[----:B------:R-:W-:Y:S05]  /*9060*/  BPT.TRAP 0x1 ;  /* 0x000000040000795c */ /* 0x000fea0000300000 */
[----:B------:R-:W-:-:S04]  /*9070*/  HFMA2 R3, -RZ, RZ, 0, 0 ;  /* 0x00000000ff037431 */ /* 0x000fc800000001ff */
[----:B------:R-:W-:Y:S05]  /*9080*/  RET.REL.NODEC R2 `(_ZN7cutlass13device_kernelINS_4gemm6kernel13GemmUniversalIN4cute5tupleIJiiiiEEENS1_10collective13CollectiveMmaINS1_35MainloopSm100TmaUmmaWarpSpecializedILi4ELi2ELi4ENS5_IJNS4_1CILi2EEESB_NSA_ILi1EEEEEEEENS5_IJNSA_ILi128EEENSA_ILi64EEESF_EEEfNS5_IJlSC_lEEEfSI_NS4_8TiledMMAINS4_8MMA_AtomIJNS4_23SM100_MMA_TF32_2x1SM_SSINS_10tfloat32_tESM_fLi128ELi64ELNS4_4UMMA5MajorE0ELSO_0ELNSN_7ScaleInE0ELSP_0EEEEEENS4_6LayoutINS5_IJSC_SC_SC_EEENS5_IJNSA_ILi0EEESU_SU_EEEEENS5_IJNS4_10UnderscoreESX_SX_EEEEENS4_28SM100_TMA_2SM_LOAD_MULTICASTENS4_14ComposedLayoutINS4_7SwizzleILi3ELi4ELi3EEENS4_18smem_ptr_flag_bitsILi32EEENSS_INS5_IJNSA_ILi8EEENSA_ILi32EEEEEENS5_IJS17_SC_EEEEEEEvNS4_8identityENS4_18SM100_TMA_2SM_LOADES1B_vS1C_EENS_8epilogue10collective18CollectiveEpilogueINS1F_23Sm100TmaWarpSpecializedILi3ELi2ELi16ELb1ELb0EEEJNS5_IJSG_SG_SF_EEENS5_IJNSS_ISG_SC_EENSS_INS5_IJNSA_ILi16EEESB_EEENS5_IJSC_S17_EEEEEEEEfSI_fSI_NS1F_6fusion15FusionCallbacksIS1J_NS1R_17LinearCombinationIffffLNS_15FloatRoundStyleE2EEES1K_S1Q_JEEENS4_5SM1004TMEM4LOAD26SM100_TMEM_LOAD_32dp32b16xENS4_13SM90_TMA_LOADENS11_INS12_ILi2ELi4ELi3EEES15_NSS_INS5_IJS16_S1M_EEENS5_IJS1M_SC_EEEEEEENS4_39AutoVectorizingCopyWithAssumedAlignmentILi128EEENS4_14SM90_TMA_STOREES26_S28_S28_EEEvvEEEEvNT_6ParamsE) ;  /* 0xffffff6c02dc7950 */ /* 0x000fea0003c3ffff */
        .weak           $__internal_1_$__cuda_sm10x_tcgen05_guardrail_trap_phase_invalid_during_alloc
        .type           $__internal_1_$__cuda_sm10x_tcgen05_guardrail_trap_phase_invalid_during_alloc,@function
        .size           $__internal_1_$__cuda_sm10x_tcgen05_guardrail_trap_phase_invalid_during_alloc,($__internal_2_$__cuda_sm10x_tcgen05_guardrail_trap_unallocated_columns_being_dealloced - $__internal_1_$__cuda_sm10x_tcgen05_guardrail_trap_phase_invalid_during_alloc)
$__internal_1_$__cuda_sm10x_tcgen05_guardrail_trap_phase_invalid_during_alloc:
[----:B------:R-:W-:Y:S05]  /*9090*/  BPT.TRAP 0x1 ;  /* 0x000000040000795c */ /* 0x000fea0000300000 */
[----:B------:R-:W-:-:S04]  /*90a0*/  MOV R7, 0x0 ;  /* 0x0000000000077802 */ /* 0x000fc80000000f00 */
[----:B------:R-:W-:Y:S05]  /*90b0*/  RET.REL.NODEC R6 `(_ZN7cutlass13device_kernelINS_4gemm6kernel13GemmUniversalIN4cute5tupleIJiiiiEEENS1_10collective13CollectiveMmaINS1_35MainloopSm100TmaUmmaWarpSpecializedILi4ELi2ELi4ENS5_IJNS4_1CILi2EEESB_NSA_ILi1EEEEEEEENS5_IJNSA_ILi128EEENSA_ILi64EEESF_EEEfNS5_IJlSC_lEEEfSI_NS4_8TiledMMAINS4_8MMA_AtomIJNS4_23SM100_MMA_TF32_2x1SM_SSINS_10tfloat32_tESM_fLi128ELi64ELNS4_4UMMA5MajorE0ELSO_0ELNSN_7ScaleInE0ELSP_0EEEEEENS4_6LayoutINS5_IJSC_SC_SC_EEENS5_IJNSA_ILi0EEESU_SU_EEEEENS5_IJNS4_10UnderscoreESX_SX_EEEEENS4_28SM100_TMA_2SM_LOAD_MULTICASTENS4_14ComposedLayoutINS4_7SwizzleILi3ELi4ELi3EEENS4_18smem_ptr_flag_bitsILi32EEENSS_INS5_IJNSA_ILi8EEENSA_ILi32EEEEEENS5_IJS17_SC_EEEEEEEvNS4_8identityENS4_18SM100_TMA_2SM_LOADES1B_vS1C_EENS_8epilogue10collective18CollectiveEpilogueINS1F_23Sm100TmaWarpSpecializedILi3ELi2ELi16ELb1ELb0EEEJNS5_IJSG_SG_SF_EEENS5_IJNSS_ISG_SC_EENSS_INS5_IJNSA_ILi16EEESB_EEENS5_IJSC_S17_EEEEEEEEfSI_fSI_NS1F_6fusion15FusionCallbacksIS1J_NS1R_17LinearCombinationIffffLNS_15FloatRoundStyleE2EEES1K_S1Q_JEEENS4_5SM1004TMEM4LOAD26SM100_TMEM_LOAD_32dp32b16xENS4_13SM90_TMA_LOADENS11_INS12_ILi2ELi4ELi3EEES15_NSS_INS5_IJS16_S1M_EEENS5_IJS1M_SC_EEEEEEENS4_39AutoVectorizingCopyWithAssumedAlignmentILi128EEENS4_14SM90_TMA_STOREES26_S28_S28_EEEvvEEEEvNT_6ParamsE) ;  /* 0xffffff6c06d07950 */ /* 0x000fea0003c3ffff */
        .weak           $__internal_2_$__cuda_sm10x_tcgen05_guardrail_trap_unallocated_columns_being_dealloced
        .type           $__internal_2_$__cuda_sm10x_tcgen05_guardrail_trap_unallocated_columns_being_dealloced,@function
        .size           $__internal_2_$__cuda_sm10x_tcgen05_guardrail_trap_unallocated_columns_being_dealloced,(.L_x_179 - $__internal_2_$__cuda_sm10x_tcgen05_guardrail_trap_unallocated_columns_being_dealloced)
$__internal_2_$__cuda_sm10x_tcgen05_guardrail_trap_unallocated_columns_being_dealloced:
[----:B------:R-:W-:Y:S05]  /*90c0*/  BPT.TRAP 0x1 ;  /* 0x000000040000795c */ /* 0x000fea0000300000 */
[----:B------:R-:W-:-:S04]  /*90d0*/  HFMA2 R3, -RZ, RZ, 0, 0 ;  /* 0x00000000ff037431 */ /* 0x000fc800000001ff */
[----:B------:R-:W-:Y:S05]  /*90e0*/  RET.REL.NODEC R2 `(_ZN7cutlass13device_kernelINS_4gemm6kernel13GemmUniversalIN4cute5tupleIJiiiiEEENS1_10collective13CollectiveMmaINS1_35MainloopSm100TmaUmmaWarpSpecializedILi4ELi2ELi4ENS5_IJNS4_1CILi2EEESB_NSA_ILi1EEEEEEEENS5_IJNSA_ILi128EEENSA_ILi64EEESF_EEEfNS5_IJlSC_lEEEfSI_NS4_8TiledMMAINS4_8MMA_AtomIJNS4_23SM100_MMA_TF32_2x1SM_SSINS_10tfloat32_tESM_fLi128ELi64ELNS4_4UMMA5MajorE0ELSO_0ELNSN_7ScaleInE0ELSP_0EEEEEENS4_6LayoutINS5_IJSC_SC_SC_EEENS5_IJNSA_ILi0EEESU_SU_EEEEENS5_IJNS4_10UnderscoreESX_SX_EEEEENS4_28SM100_TMA_2SM_LOAD_MULTICASTENS4_14ComposedLayoutINS4_7SwizzleILi3ELi4ELi3EEENS4_18smem_ptr_flag_bitsILi32EEENSS_INS5_IJNSA_ILi8EEENSA_ILi32EEEEEENS5_IJS17_SC_EEEEEEEvNS4_8identityENS4_18SM100_TMA_2SM_LOADES1B_vS1C_EENS_8epilogue10collective18CollectiveEpilogueINS1F_23Sm100TmaWarpSpecializedILi3ELi2ELi16ELb1ELb0EEEJNS5_IJSG_SG_SF_EEENS5_IJNSS_ISG_SC_EENSS_INS5_IJNSA_ILi16EEESB_EEENS5_IJSC_S17_EEEEEEEEfSI_fSI_NS1F_6fusion15FusionCallbacksIS1J_NS1R_17LinearCombinationIffffLNS_15FloatRoundStyleE2EEES1K_S1Q_JEEENS4_5SM1004TMEM4LOAD26SM100_TMEM_LOAD_32dp32b16xENS4_13SM90_TMA_LOADENS11_INS12_ILi2ELi4ELi3EEES15_NSS_INS5_IJS16_S1M_EEENS5_IJS1M_SC_EEEEEEENS4_39AutoVectorizingCopyWithAssumedAlignmentILi128EEENS4_14SM90_TMA_STOREES26_S28_S28_EEEvvEEEEvNT_6ParamsE) ;  /* 0xffffff6c02c47950 */ /* 0x000fea0003c3ffff */
.L_x_178:
[----:B------:R-:W-:-:S00]  /*90f0*/  BRA `(.L_x_178) ;  /* 0xfffffffc00fc7947 */ /* 0x000fc0000383ffff */
[----:B------:R-:W-:-:S00]  /*9100*/  NOP ;  /* 0x0000000000007918 */ /* 0x000fc00000000000 */
[----:B------:R-:W-:-:S00]  /*9110*/  NOP ;  /* 0x0000000000007918 */ /* 0x000fc00000000000 */
[----:B------:R-:W-:-:S00]  /*9120*/  NOP ;  /* 0x0000000000007918 */ /* 0x000fc00000000000 */
[----:B------:R-:W-:-:S00]  /*9130*/  NOP ;  /* 0x0000000000007918 */ /* 0x000fc00000000000 */
[----:B------:R-:W-:-:S00]  /*9140*/  NOP ;  /* 0x0000000000007918 */ /* 0x000fc00000000000 */
[----:B------:R-:W-:-:S00]  /*9150*/  NOP ;  /* 0x0000000000007918 */ /* 0x000fc00000000000 */
[----:B------:R-:W-:-:S00]  /*9160*/  NOP ;  /* 0x0000000000007918 */ /* 0x000fc00000000000 */
[----:B------:R-:W-:-:S00]  /*9170*/  NOP ;  /* 0x0000000000007918 */ /* 0x000fc00000000000 */
.L_x_179:


//--------------------- .nv.global.init           --------------------------
	.section	.nv.global.init,"aw",@progbits
.nv.global.init:
	.type		$str$27,@object
	.size		$str$27,($str$28 - $str$27)
$str$27:
        /*0000*/ 	.byte	0x28, 0x61, 0x64, 0x64, 0x72, 0x65, 0x73, 0x73, 0x20, 0x26, 0x20, 0x6d, 0x61, 0x73, 0x6b, 0x29
        /*0010*/ 	.byte	0x20, 0x3d, 0x3d, 0x20, 0x30, 0x00
	.type		$str$28,@object
	.size		$str$28,($str$26 - $str$28)
$str$28:
        /*0016*/ 	.byte	0x2f, 0x74, 0x6d, 0x70, 0x2f, 0x63, 0x75, 0x74, 0x6c, 0x61, 0x73, 0x73, 0x5f, 0x73, 0x77, 0x65
        /*0026*/ 	.byte	0x65, 0x70, 0x5f, 0x73, 0x72, 0x63, 0x2f, 0x69, 0x6e, 0x63, 0x6c, 0x75, 0x64, 0x65, 0x2f, 0x63
        /*0036*/ 	.byte	0x75, 0x74, 0x65, 0x2f, 0x70, 0x6f, 0x69, 0x6e, 0x74, 0x65, 0x72, 0x5f, 0x66, 0x6c, 0x61, 0x67
        /*0046*/ 	.byte	0x67, 0x65, 0x64, 0x2e, 0x68, 0x70, 0x70, 0x00
	.type		$str$26,@object
	.size		$str$26,($str$25 - $str$26)
$str$26:
        /*004e*/ 	.byte	0x2f, 0x74, 0x6d, 0x70, 0x2f, 0x63, 0x75, 0x74, 0x6c, 0x61, 0x73, 0x73, 0x5f, 0x73, 0x77, 0x65
        /*005e*/ 	.byte	0x65, 0x70, 0x5f, 0x73, 0x72, 0x63, 0x2f, 0x69, 0x6e, 0x63, 0x6c, 0x75, 0x64, 0x65, 0x2f, 0x63
        /*006e*/ 	.byte	0x75, 0x74, 0x65, 0x2f, 0x61, 0x74, 0x6f, 0x6d, 0x2f, 0x63, 0x6f, 0x70, 0x79, 0x5f, 0x74, 0x72
        /*007e*/ 	.byte	0x61, 0x69, 0x74, 0x73, 0x5f, 0x73, 0x6d, 0x31, 0x30, 0x30, 0x2e, 0x68, 0x70, 0x70, 0x00
	.type		$str$25,@object
	.size		$str$25,(__unnamed_1 - $str$25)
$str$25:
        /*008d*/ 	.byte	0x28, 0x28, 0x75, 0x69, 0x6e, 0x74, 0x33, 0x32, 0x5f, 0x74, 0x28, 0x74, 0x68, 0x72, 0x65, 0x61
        /*009d*/ 	.byte	0x64, 0x49, 0x64, 0x78, 0x2e, 0x78, 0x29, 0x20, 0x2f, 0x20, 0x33, 0x32, 0x29, 0x20, 0x25, 0x20
        /*00ad*/ 	.byte	0x34, 0x29, 0x20, 0x3d, 0x3d, 0x20, 0x28, 0x28, 0x28, 0x74, 0x6d, 0x65, 0x6d, 0x5f, 0x61, 0x64
        /*00bd*/ 	.byte	0x64, 0x72, 0x20, 0x3e, 0x3e, 0x20, 0x31, 0x36, 0x29, 0x20, 0x2f, 0x20, 0x33, 0x32, 0x29, 0x20
        /*00cd*/ 	.byte	0x25, 0x20, 0x34, 0x29, 0x00
	.type		__unnamed_1,@object
	.size		__unnamed_1,(__unnamed_2 - __unnamed_1)
__unnamed_1:
        /*00d2*/ 	.byte	0x61, 0x75, 0x74, 0x6f, 0x20, 0x63, 0x75, 0x74, 0x65, 0x3a, 0x3a, 0x61, 0x73, 0x5f, 0x70, 0x6f
        /* <DEDUP_REMOVED lines=23> */
        /*0252*/ 	.byte	0x3a, 0x3a, 0x43, 0x3c, 0x32, 0x30, 0x34, 0x38, 0x3e, 0x3e, 0x3e, 0x3e, 0x5d, 0x00
	.type		__unnamed_2,@object
	.size		__unnamed_2,(.L_2 - __unnamed_2)
__unnamed_2:
        /* <DEDUP_REMOVED lines=42> */
        /*0500*/ 	.byte	0x3e, 0x5d, 0x00
.L_2:


//--------------------- .nv.shared._ZN7cutlass13device_kernelINS_4gemm6kernel13GemmUniversalIN4cute5tupleIJiiiiEEENS1_10collective13CollectiveMmaINS1_35MainloopSm100TmaUmmaWarpSpecializedILi4ELi2ELi4ENS5_IJNS4_1CILi2EEESB_NSA_ILi1EEEEEEEENS5_IJNSA_ILi128EEENSA_ILi64EEESF_EEEfNS5_IJlSC_lEEEfSI_NS4_8TiledMMAINS4_8MMA_AtomIJNS4_23SM100_MMA_TF32_2x1SM_SSINS_10tfloat32_tESM_fLi128ELi64ELNS4_4UMMA5MajorE0ELSO_0ELNSN_7ScaleInE0ELSP_0EEEEEENS4_6LayoutINS5_IJSC_SC_SC_EEENS5_IJNSA_ILi0EEESU_SU_EEEEENS5_IJNS4_10UnderscoreESX_SX_EEEEENS4_28SM100_TMA_2SM_LOAD_MULTICASTENS4_14ComposedLayoutINS4_7SwizzleILi3ELi4ELi3EEENS4_18smem_ptr_flag_bitsILi32EEENSS_INS5_IJNSA_ILi8EEENSA_ILi32EEEEEENS5_IJS17_SC_EEEEEEEvNS4_8identityENS4_18SM100_TMA_2SM_LOADES1B_vS1C_EENS_8epilogue10collective18CollectiveEpilogueINS1F_23Sm100TmaWarpSpecializedILi3ELi2ELi16ELb1ELb0EEEJNS5_IJSG_SG_SF_EEENS5_IJNSS_ISG_SC_EENSS_INS5_IJNSA_ILi16EEESB_EEENS5_IJSC_S17_EEEEEEEEfSI_fSI_NS1F_6fusion15FusionCallbacksIS1J_NS1R_17LinearCombinationIffffLNS_15FloatRoundStyleE2EEES1K_S1Q_JEEENS4_5SM1004TMEM4LOAD26SM100_TMEM_LOAD_32dp32b16xENS4_13SM90_TMA_LOADENS11_INS12_ILi2ELi4ELi3EEES15_NSS_INS5_IJS16_S1M_EEENS5_IJS1M_SC_EEEEEEENS4_39AutoVectorizingCopyWithAssumedAlignmentILi128EEENS4_14SM90_TMA_STOREES26_S28_S28_EEEvvEEEEvNT_6ParamsE --------------------------
	.section	.nv.shared._ZN7cutlass13device_kernelINS_4gemm6kernel13GemmUniversalIN4cute5tupleIJiiiiEEENS1_10collective13CollectiveMmaINS1_35MainloopSm100TmaUmmaWarpSpecializedILi4ELi2ELi4ENS5_IJNS4_1CILi2EEESB_NSA_ILi1EEEEEEEENS5_IJNSA_ILi128EEENSA_ILi64EEESF_EEEfNS5_IJlSC_lEEEfSI_NS4_8TiledMMAINS4_8MMA_AtomIJNS4_23SM100_MMA_TF32_2x1SM_SSINS_10tfloat32_tESM_fLi128ELi64ELNS4_4UMMA5MajorE0ELSO_0ELNSN_7ScaleInE0ELSP_0EEEEEENS4_6LayoutINS5_IJSC_SC_SC_EEENS5_IJNSA_ILi0EEESU_SU_EEEEENS5_IJNS4_10UnderscoreESX_SX_EEEEENS4_28SM100_TMA_2SM_LOAD_MULTICASTENS4_14ComposedLayoutINS4_7SwizzleILi3ELi4ELi3EEENS4_18smem_ptr_flag_bitsILi32EEENSS_INS5_IJNSA_ILi8EEENSA_ILi32EEEEEENS5_IJS17_SC_EEEEEEEvNS4_8identityENS4_18SM100_TMA_2SM_LOADES1B_vS1C_EENS_8epilogue10collective18CollectiveEpilogueINS1F_23Sm100TmaWarpSpecializedILi3ELi2ELi16ELb1ELb0EEEJNS5_IJSG_SG_SF_EEENS5_IJNSS_ISG_SC_EENSS_INS5_IJNSA_ILi16EEESB_EEENS5_IJSC_S17_EEEEEEEEfSI_fSI_NS1F_6fusion15FusionCallbacksIS1J_NS1R_17LinearCombinationIffffLNS_15FloatRoundStyleE2EEES1K_S1Q_JEEENS4_5SM1004TMEM4LOAD26SM100_TMEM_LOAD_32dp32b16xENS4_13SM90_TMA_LOADENS11_INS12_ILi2ELi4ELi3EEES15_NSS_INS5_IJS16_S1M_EEENS5_IJS1M_SC_EEEEEEENS4_39AutoVectorizingCopyWithAssumedAlignmentILi128EEENS4_14SM90_TMA_STOREES26_S28_S28_EEEvvEEEEvNT_6ParamsE,"aw",@nobits
	.sectionflags	@""
	.align	16
	.zero		1024


//--------------------- .nv.shared.reserved.0     --------------------------
	.section	.nv.shared.reserved.0,"aw",@nobits
	.weak		__nv_reservedSMEM_offset_0_alias
	.size		__nv_reservedSMEM_offset_0_alias, 0, 64
	.other		__nv_reservedSMEM_offset_0_alias,@"STO_CUDA_RESERVED_SHARED STV_DEFAULT"
__nv_reservedSMEM_offset_0_alias:
	.zero		0
.nv.shared.reserved.0:
	.zero		64
	.weak		__nv_reservedSMEM_tcgen05_partition
	.type		__nv_reservedSMEM_tcgen05_partition,@object
	.size		__nv_reservedSMEM_tcgen05_partition,(.L_0 - __nv_reservedSMEM_tcgen05_partition)
__nv_reservedSMEM_tcgen05_partition:
	.zero		32
.L_0:


//--------------------- .nv.global                --------------------------
	.section	.nv.global,"aw",@nobits
.nv.global:
	.type		_ZN40_INTERNAL_7e6fe385_4_k_cu_d2cb4101_300234cute1_E,@object
	.size		_ZN40_INTERNAL_7e6fe385_4_k_cu_d2cb4101_300234cute1_E,(_ZN40_INTERNAL_7e6fe385_4_k_cu_d2cb4101_300234cuda3std3__45__cpo6cbeginE - _ZN40_INTERNAL_7e6fe385_4_k_cu_d2cb4101_300234cute1_E)
_ZN40_INTERNAL_7e6fe385_4_k_cu_d2cb4101_300234cute1_E:
	.zero		1
	.type		_ZN40_INTERNAL_7e6fe385_4_k_cu_d2cb4101_300234cuda3std3__45__cpo6cbeginE,@object
	.size		_ZN40_INTERNAL_7e6fe385_4_k_cu_d2cb4101_300234cuda3std3__45__cpo6cbeginE,(_ZN40_INTERNAL_7e6fe385_4_k_cu_d2cb4101_300234cuda3std3__48in_placeE - _ZN40_INTERNAL_7e6fe385_4_k_cu_d2cb4101_300234cuda3std3__45__cpo6cbeginE)
_ZN40_INTERNAL_7e6fe385_4_k_cu_d2cb4101_300234cuda3std3__45__cpo6cbeginE:
	.zero		1
	.type		_ZN40_INTERNAL_7e6fe385_4_k_cu_d2cb4101_300234cuda3std3__48in_placeE,@object
	.size		_ZN40_INTERNAL_7e6fe385_4_k_cu_d2cb4101_300234cuda3std3__48in_placeE,(_ZN40_INTERNAL_7e6fe385_4_k_cu_d2cb4101_300234cuda3std6ranges3__45__cpo9iter_moveE - _ZN40_INTERNAL_7e6fe385_4_k_cu_d2cb4101_300234cuda3std3__48in_placeE)
_ZN40_INTERNAL_7e6fe385_4_k_cu_d2cb4101_300234cuda3std3__48in_placeE:
	.zero		1
	.type		_ZN40_INTERNAL_7e6fe385_4_k_cu_d2cb4101_300234cuda3std6ranges3__45__cpo9iter_moveE,@object
	.size		_ZN40_INTERNAL_7e6fe385_4_k_cu_d2cb4101_300234cuda3std6ranges3__45__cpo9iter_moveE,(_ZN40_INTERNAL_7e6fe385_4_k_cu_d2cb4101_300234cuda3std3__45__cpo5beginE - _ZN40_INTERNAL_7e6fe385_4_k_cu_d2cb4101_300234cuda3std6ranges3__45__cpo9iter_moveE)
_ZN40_INTERNAL_7e6fe385_4_k_cu_d2cb4101_300234cuda3std6ranges3__45__cpo9iter_moveE:
	.zero		1
	.type		_ZN40_INTERNAL_7e6fe385_4_k_cu_d2cb4101_300234cuda3std3__45__cpo5beginE,@object
	.size		_ZN40_INTERNAL_7e6fe385_4_k_cu_d2cb4101_300234cuda3std3__45__cpo5beginE,(_ZN40_INTERNAL_7e6fe385_4_k_cu_d2cb4101_300234cuda3std3__442_GLOBAL__N__7e6fe385_4_k_cu_d2cb4101_300236ignoreE - _ZN40_INTERNAL_7e6fe385_4_k_cu_d2cb4101_300234cuda3std3__45__cpo5beginE)
_ZN40_INTERNAL_7e6fe385_4_k_cu_d2cb4101_300234cuda3std3__45__cpo5beginE:
	.zero		1
	.type		_ZN40_INTERNAL_7e6fe385_4_k_cu_d2cb4101_300234cuda3std3__442_GLOBAL__N__7e6fe385_4_k_cu_d2cb4101_300236ignoreE,@object
	.size		_ZN40_INTERNAL_7e6fe385_4_k_cu_d2cb4101_300234cuda3std3__442_GLOBAL__N__7e6fe385_4_k_cu_d2cb4101_300236ignoreE,(_ZN40_INTERNAL_7e6fe385_4_k_cu_d2cb4101_300234cute7productE - _ZN40_INTERNAL_7e6fe385_4_k_cu_d2cb4101_300234cuda3std3__442_GLOBAL__N__7e6fe385_4_k_cu_d2cb4101_300236ignoreE)
_ZN40_INTERNAL_7e6fe385_4_k_cu_d2cb4101_300234cuda3std3__442_GLOBAL__N__7e6fe385_4_k_cu_d2cb4101_300236ignoreE:
	.zero		1
	.type		_ZN40_INTERNAL_7e6fe385_4_k_cu_d2cb4101_300234cute7productE,@object
	.size		_ZN40_INTERNAL_7e6fe385_4_k_cu_d2cb4101_300234cute7productE,(_ZN40_INTERNAL_7e6fe385_4_k_cu_d2cb4101_300234cuda3std3__45__cpo3endE - _ZN40_INTERNAL_7e6fe385_4_k_cu_d2cb4101_300234cute7productE)
_ZN40_INTERNAL_7e6fe385_4_k_cu_d2cb4101_300234cute7productE:
	.zero		1
	.type		_ZN40_INTERNAL_7e6fe385_4_k_cu_d2cb4101_300234cuda3std3__45__cpo3endE,@object
	.size		_ZN40_INTERNAL_7e6fe385_4_k_cu_d2cb4101_300234cuda3std3__45__cpo3endE,(_ZN40_INTERNAL_7e6fe385_4_k_cu_d2cb4101_300234cuda3std3__419piecewise_constructE - _ZN40_INTERNAL_7e6fe385_4_k_cu_d2cb4101_300234cuda3std3__45__cpo3endE)
_ZN40_INTERNAL_7e6fe385_4_k_cu_d2cb4101_300234cuda3std3__45__cpo3endE:
	.zero		1
	.type		_ZN40_INTERNAL_7e6fe385_4_k_cu_d2cb4101_300234cuda3std3__419piecewise_constructE,@object
	.size		_ZN40_INTERNAL_7e6fe385_4_k_cu_d2cb4101_300234cuda3std3__419piecewise_constructE,(_ZN40_INTERNAL_7e6fe385_4_k_cu_d2cb4101_300234cuda3std3__45__cpo4cendE - _ZN40_INTERNAL_7e6fe385_4_k_cu_d2cb4101_300234cuda3std3__419piecewise_constructE)
_ZN40_INTERNAL_7e6fe385_4_k_cu_d2cb4101_300234cuda3std3__419piecewise_constructE:
	.zero		1
	.type		_ZN40_INTERNAL_7e6fe385_4_k_cu_d2cb4101_300234cuda3std3__45__cpo4cendE,@object
	.size		_ZN40_INTERNAL_7e6fe385_4_k_cu_d2cb4101_300234cuda3std3__45__cpo4cendE,(_ZN40_INTERNAL_7e6fe385_4_k_cu_d2cb4101_300234cuda3std6ranges3__45__cpo4swapE - _ZN40_INTERNAL_7e6fe385_4_k_cu_d2cb4101_300234cuda3std3__45__cpo4cendE)
_ZN40_INTERNAL_7e6fe385_4_k_cu_d2cb4101_300234cuda3std3__45__cpo4cendE:
	.zero		1
	.type		_ZN40_INTERNAL_7e6fe385_4_k_cu_d2cb4101_300234cuda3std6ranges3__45__cpo4swapE,@object
	.size		_ZN40_INTERNAL_7e6fe385_4_k_cu_d2cb4101_300234cuda3std6ranges3__45__cpo4swapE,(.L_10 - _ZN40_INTERNAL_7e6fe385_4_k_cu_d2cb4101_300234cuda3std6ranges3__45__cpo4swapE)
_ZN40_INTERNAL_7e6fe385_4_k_cu_d2cb4101_300234cuda3std6ranges3__45__cpo4swapE:
	.zero		1
.L_10:


//--------------------- .nv.constant0._ZN7cutlass13device_kernelINS_4gemm6kernel13GemmUniversalIN4cute5tupleIJiiiiEEENS1_10collective13CollectiveMmaINS1_35MainloopSm100TmaUmmaWarpSpecializedILi4ELi2ELi4ENS5_IJNS4_1CILi2EEESB_NSA_ILi1EEEEEEEENS5_IJNSA_ILi128EEENSA_ILi64EEESF_EEEfNS5_IJlSC_lEEEfSI_NS4_8TiledMMAINS4_8MMA_AtomIJNS4_23SM100_MMA_TF32_2x1SM_SSINS_10tfloat32_tESM_fLi128ELi64ELNS4_4UMMA5MajorE0ELSO_0ELNSN_7ScaleInE0ELSP_0EEEEEENS4_6LayoutINS5_IJSC_SC_SC_EEENS5_IJNSA_ILi0EEESU_SU_EEEEENS5_IJNS4_10UnderscoreESX_SX_EEEEENS4_28SM100_TMA_2SM_LOAD_MULTICASTENS4_14ComposedLayoutINS4_7SwizzleILi3ELi4ELi3EEENS4_18smem_ptr_flag_bitsILi32EEENSS_INS5_IJNSA_ILi8EEENSA_ILi32EEEEEENS5_IJS17_SC_EEEEEEEvNS4_8identityENS4_18SM100_TMA_2SM_LOADES1B_vS1C_EENS_8epilogue10collective18CollectiveEpilogueINS1F_23Sm100TmaWarpSpecializedILi3ELi2ELi16ELb1ELb0EEEJNS5_IJSG_SG_SF_EEENS5_IJNSS_ISG_SC_EENSS_INS5_IJNSA_ILi16EEESB_EEENS5_IJSC_S17_EEEEEEEEfSI_fSI_NS1F_6fusion15FusionCallbacksIS1J_NS1R_17LinearCombinationIffffLNS_15FloatRoundStyleE2EEES1K_S1Q_JEEENS4_5SM1004TMEM4LOAD26SM100_TMEM_LOAD_32dp32b16xENS4_13SM90_TMA_LOADENS11_INS12_ILi2ELi4ELi3EEES15_NSS_INS5_IJS16_S1M_EEENS5_IJS1M_SC_EEEEEEENS4_39AutoVectorizingCopyWithAssumedAlignmentILi128EEENS4_14SM90_TMA_STOREES26_S28_S28_EEEvvEEEEvNT_6ParamsE --------------------------
	.section	.nv.constant0._ZN7cutlass13device_kernelINS_4gemm6kernel13GemmUniversalIN4cute5tupleIJiiiiEEENS1_10collective13CollectiveMmaINS1_35MainloopSm100TmaUmmaWarpSpecializedILi4ELi2ELi4ENS5_IJNS4_1CILi2EEESB_NSA_ILi1EEEEEEEENS5_IJNSA_ILi128EEENSA_ILi64EEESF_EEEfNS5_IJlSC_lEEEfSI_NS4_8TiledMMAINS4_8MMA_AtomIJNS4_23SM100_MMA_TF32_2x1SM_SSINS_10tfloat32_tESM_fLi128ELi64ELNS4_4UMMA5MajorE0ELSO_0ELNSN_7ScaleInE0ELSP_0EEEEEENS4_6LayoutINS5_IJSC_SC_SC_EEENS5_IJNSA_ILi0EEESU_SU_EEEEENS5_IJNS4_10UnderscoreESX_SX_EEEEENS4_28SM100_TMA_2SM_LOAD_MULTICASTENS4_14ComposedLayoutINS4_7SwizzleILi3ELi4ELi3EEENS4_18smem_ptr_flag_bitsILi32EEENSS_INS5_IJNSA_ILi8EEENSA_ILi32EEEEEENS5_IJS17_SC_EEEEEEEvNS4_8identityENS4_18SM100_TMA_2SM_LOADES1B_vS1C_EENS_8epilogue10collective18CollectiveEpilogueINS1F_23Sm100TmaWarpSpecializedILi3ELi2ELi16ELb1ELb0EEEJNS5_IJSG_SG_SF_EEENS5_IJNSS_ISG_SC_EENSS_INS5_IJNSA_ILi16EEESB_EEENS5_IJSC_S17_EEEEEEEEfSI_fSI_NS1F_6fusion15FusionCallbacksIS1J_NS1R_17LinearCombinationIffffLNS_15FloatRoundStyleE2EEES1K_S1Q_JEEENS4_5SM1004TMEM4LOAD26SM100_TMEM_LOAD_32dp32b16xENS4_13SM90_TMA_LOADENS11_INS12_ILi2ELi4ELi3EEES15_NSS_INS5_IJS16_S1M_EEENS5_IJS1M_SC_EEEEEEENS4_39AutoVectorizingCopyWithAssumedAlignmentILi128EEENS4_14SM90_TMA_STOREES26_S28_S28_EEEvvEEEEvNT_6ParamsE,"a",@progbits
	.sectionflags	@""
	.align	4
.nv.constant0._ZN7cutlass13device_kernelINS_4gemm6kernel13GemmUniversalIN4cute5tupleIJiiiiEEENS1_10collective13CollectiveMmaINS1_35MainloopSm100TmaUmmaWarpSpecializedILi4ELi2ELi4ENS5_IJNS4_1CILi2EEESB_NSA_ILi1EEEEEEEENS5_IJNSA_ILi128EEENSA_ILi64EEESF_EEEfNS5_IJlSC_lEEEfSI_NS4_8TiledMMAINS4_8MMA_AtomIJNS4_23SM100_MMA_TF32_2x1SM_SSINS_10tfloat32_tESM_fLi128ELi64ELNS4_4UMMA5MajorE0ELSO_0ELNSN_7ScaleInE0ELSP_0EEEEEENS4_6LayoutINS5_IJSC_SC_SC_EEENS5_IJNSA_ILi0EEESU_SU_EEEEENS5_IJNS4_10UnderscoreESX_SX_EEEEENS4_28SM100_TMA_2SM_LOAD_MULTICASTENS4_14ComposedLayoutINS4_7SwizzleILi3ELi4ELi3EEENS4_18smem_ptr_flag_bitsILi32EEENSS_INS5_IJNSA_ILi8EEENSA_ILi32EEEEEENS5_IJS17_SC_EEEEEEEvNS4_8identityENS4_18SM100_TMA_2SM_LOADES1B_vS1C_EENS_8epilogue10collective18CollectiveEpilogueINS1F_23Sm100TmaWarpSpecializedILi3ELi2ELi16ELb1ELb0EEEJNS5_IJSG_SG_SF_EEENS5_IJNSS_ISG_SC_EENSS_INS5_IJNSA_ILi16EEESB_EEENS5_IJSC_S17_EEEEEEEEfSI_fSI_NS1F_6fusion15FusionCallbacksIS1J_NS1R_17LinearCombinationIffffLNS_15FloatRoundStyleE2EEES1K_S1Q_JEEENS4_5SM1004TMEM4LOAD26SM100_TMEM_LOAD_32dp32b16xENS4_13SM90_TMA_LOADENS11_INS12_ILi2ELi4ELi3EEES15_NSS_INS5_IJS16_S1M_EEENS5_IJS1M_SC_EEEEEEENS4_39AutoVectorizingCopyWithAssumedAlignmentILi128EEENS4_14SM90_TMA_STOREES26_S28_S28_EEEvvEEEEvNT_6ParamsE:
	.zero		2944


//--------------------- SYMBOLS --------------------------

	.type		.nv.reservedSmem.offset0,@object
	.size		.nv.reservedSmem.offset0,0x4
	.type		.nv.reservedSmem.cap,@object
	.size		.nv.reservedSmem.cap,0x4
	.type		__assertfail,@function
